//
// Generated by NVIDIA NVVM Compiler
//
// Compiler Build ID: CL-36424714
// Cuda compilation tools, release 13.0, V13.0.88
// Based on NVVM 20.0.0
//

.version 9.0
.target sm_100
.address_size 64

	// .globl	_Z5sobelPhS_jjj
.const .align 1 .b8 mask[50] = {255, 252, 250, 252, 255, 254, 248, 244, 248, 254, 0, 0, 0, 0, 0, 2, 8, 12, 8, 2, 1, 4, 6, 4, 1, 255, 254, 0, 2, 1, 252, 248, 0, 8, 4, 250, 244, 0, 12, 6, 252, 248, 0, 8, 4, 255, 254, 0, 2, 1};
// _ZZ5sobelPhS_jjjE5share has been demoted

.visible .entry _Z5sobelPhS_jjj(
	.param .u64 .ptr .align 1 _Z5sobelPhS_jjj_param_0,
	.param .u64 .ptr .align 1 _Z5sobelPhS_jjj_param_1,
	.param .u32 _Z5sobelPhS_jjj_param_2,
	.param .u32 _Z5sobelPhS_jjj_param_3,
	.param .u32 _Z5sobelPhS_jjj_param_4
)
{
	.reg .pred 	%p<60>;
	.reg .b16 	%rs<6>;
	.reg .b32 	%r<289>;
	.reg .b32 	%f<13>;
	.reg .b64 	%rd<25>;
	// demoted variable
	.shared .align 1 .b8 _ZZ5sobelPhS_jjjE5share[3888];
	ld.param.u64 	%rd4, [_Z5sobelPhS_jjj_param_0];
	ld.param.u64 	%rd3, [_Z5sobelPhS_jjj_param_1];
	ld.param.u32 	%r118, [_Z5sobelPhS_jjj_param_2];
	ld.param.u32 	%r119, [_Z5sobelPhS_jjj_param_3];
	ld.param.u32 	%r120, [_Z5sobelPhS_jjj_param_4];
	cvta.to.global.u64 	%rd1, %rd4;
	mov.u32 	%r121, %ctaid.y;
	shl.b32 	%r1, %r121, 5;
	mov.u32 	%r122, %ctaid.x;
	shl.b32 	%r2, %r122, 5;
	mov.u32 	%r3, %tid.y;
	shl.b32 	%r4, %r3, 5;
	mov.u32 	%r5, %tid.x;
	add.s32 	%r248, %r4, %r5;
	mul.lo.s32 	%r7, %r120, 1296;
	setp.ge.u32 	%p6, %r248, %r7;
	@%p6 bra 	$L__BB0_22;
	add.s32 	%r8, %r2, -2;
	add.s32 	%r123, %r248, 1024;
	max.u32 	%r124, %r7, %r123;
	not.b32 	%r125, %r5;
	add.s32 	%r126, %r124, %r125;
	sub.s32 	%r9, %r126, %r4;
	and.b32  	%r127, %r9, 3072;
	setp.eq.s32 	%p7, %r127, 3072;
	@%p7 bra 	$L__BB0_7;
	shr.u32 	%r128, %r9, 10;
	add.s32 	%r129, %r128, 1;
	and.b32  	%r130, %r129, 3;
	neg.s32 	%r246, %r130;
$L__BB0_3:
	.pragma "nounroll";
	div.u32 	%r13, %r248, %r120;
	mul.hi.u32 	%r131, %r13, 954437177;
	shr.u32 	%r132, %r131, 3;
	mul.lo.s32 	%r133, %r132, 36;
	sub.s32 	%r134, %r13, %r133;
	add.s32 	%r14, %r8, %r134;
	setp.lt.s32 	%p8, %r14, 0;
	setp.ge.s32 	%p9, %r14, %r119;
	or.pred  	%p10, %p8, %p9;
	@%p10 bra 	$L__BB0_6;
	add.s32 	%r138, %r132, %r1;
	add.s32 	%r15, %r138, -2;
	setp.lt.u32 	%p11, %r138, 2;
	setp.ge.s32 	%p12, %r15, %r118;
	or.pred  	%p13, %p11, %p12;
	@%p13 bra 	$L__BB0_6;
	mad.lo.s32 	%r139, %r15, %r119, %r14;
	rem.u32 	%r140, %r248, %r120;
	mad.lo.s32 	%r141, %r139, %r120, %r140;
	cvt.u64.u32 	%rd5, %r141;
	add.s64 	%rd6, %rd1, %rd5;
	ld.global.u8 	%rs1, [%rd6];
	mov.u32 	%r142, _ZZ5sobelPhS_jjjE5share;
	add.s32 	%r143, %r142, %r248;
	st.shared.u8 	[%r143], %rs1;
$L__BB0_6:
	add.s32 	%r248, %r248, 1024;
	add.s32 	%r246, %r246, 1;
	setp.ne.s32 	%p14, %r246, 0;
	@%p14 bra 	$L__BB0_3;
$L__BB0_7:
	setp.lt.u32 	%p15, %r9, 3072;
	@%p15 bra 	$L__BB0_22;
	add.s32 	%r249, %r248, 2048;
	mov.u32 	%r148, _ZZ5sobelPhS_jjjE5share;
$L__BB0_9:
	mov.u32 	%r20, %r249;
	add.s32 	%r21, %r20, -2048;
	div.u32 	%r22, %r21, %r120;
	mul.hi.u32 	%r144, %r22, 954437177;
	shr.u32 	%r145, %r144, 3;
	mul.lo.s32 	%r146, %r145, 36;
	sub.s32 	%r147, %r22, %r146;
	add.s32 	%r23, %r8, %r147;
	setp.lt.s32 	%p16, %r23, 0;
	setp.ge.s32 	%p17, %r23, %r119;
	or.pred  	%p18, %p16, %p17;
	add.s32 	%r24, %r148, %r20;
	@%p18 bra 	$L__BB0_12;
	add.s32 	%r152, %r145, %r1;
	add.s32 	%r25, %r152, -2;
	setp.lt.u32 	%p19, %r152, 2;
	setp.ge.s32 	%p20, %r25, %r118;
	or.pred  	%p21, %p19, %p20;
	@%p21 bra 	$L__BB0_12;
	mad.lo.s32 	%r153, %r25, %r119, %r23;
	rem.u32 	%r154, %r21, %r120;
	mad.lo.s32 	%r155, %r153, %r120, %r154;
	cvt.u64.u32 	%rd7, %r155;
	add.s64 	%rd8, %rd1, %rd7;
	ld.global.u8 	%rs2, [%rd8];
	st.shared.u8 	[%r24+-2048], %rs2;
$L__BB0_12:
	add.s32 	%r26, %r20, -1024;
	div.u32 	%r27, %r26, %r120;
	mul.hi.u32 	%r156, %r27, 954437177;
	shr.u32 	%r157, %r156, 3;
	mul.lo.s32 	%r158, %r157, 36;
	sub.s32 	%r159, %r27, %r158;
	add.s32 	%r28, %r8, %r159;
	setp.lt.s32 	%p22, %r28, 0;
	setp.ge.s32 	%p23, %r28, %r119;
	or.pred  	%p24, %p22, %p23;
	@%p24 bra 	$L__BB0_15;
	add.s32 	%r163, %r157, %r1;
	add.s32 	%r29, %r163, -2;
	setp.lt.u32 	%p25, %r163, 2;
	setp.ge.s32 	%p26, %r29, %r118;
	or.pred  	%p27, %p25, %p26;
	@%p27 bra 	$L__BB0_15;
	mad.lo.s32 	%r164, %r29, %r119, %r28;
	rem.u32 	%r165, %r26, %r120;
	mad.lo.s32 	%r166, %r164, %r120, %r165;
	cvt.u64.u32 	%rd9, %r166;
	add.s64 	%rd10, %rd1, %rd9;
	ld.global.u8 	%rs3, [%rd10];
	st.shared.u8 	[%r24+-1024], %rs3;
$L__BB0_15:
	div.u32 	%r30, %r20, %r120;
	mul.hi.u32 	%r167, %r30, 954437177;
	shr.u32 	%r168, %r167, 3;
	mul.lo.s32 	%r169, %r168, 36;
	sub.s32 	%r170, %r30, %r169;
	add.s32 	%r31, %r8, %r170;
	setp.lt.s32 	%p28, %r31, 0;
	setp.ge.s32 	%p29, %r31, %r119;
	or.pred  	%p30, %p28, %p29;
	@%p30 bra 	$L__BB0_18;
	add.s32 	%r174, %r168, %r1;
	add.s32 	%r32, %r174, -2;
	setp.lt.u32 	%p31, %r174, 2;
	setp.ge.s32 	%p32, %r32, %r118;
	or.pred  	%p33, %p31, %p32;
	@%p33 bra 	$L__BB0_18;
	mad.lo.s32 	%r175, %r32, %r119, %r31;
	rem.u32 	%r176, %r20, %r120;
	mad.lo.s32 	%r177, %r175, %r120, %r176;
	cvt.u64.u32 	%rd11, %r177;
	add.s64 	%rd12, %rd1, %rd11;
	ld.global.u8 	%rs4, [%rd12];
	st.shared.u8 	[%r24], %rs4;
$L__BB0_18:
	add.s32 	%r33, %r20, 1024;
	div.u32 	%r34, %r33, %r120;
	mul.hi.u32 	%r178, %r34, 954437177;
	shr.u32 	%r179, %r178, 3;
	mul.lo.s32 	%r180, %r179, 36;
	sub.s32 	%r181, %r34, %r180;
	add.s32 	%r35, %r8, %r181;
	setp.lt.s32 	%p34, %r35, 0;
	setp.ge.s32 	%p35, %r35, %r119;
	or.pred  	%p36, %p34, %p35;
	@%p36 bra 	$L__BB0_21;
	add.s32 	%r185, %r179, %r1;
	add.s32 	%r36, %r185, -2;
	setp.lt.u32 	%p37, %r185, 2;
	setp.ge.s32 	%p38, %r36, %r118;
	or.pred  	%p39, %p37, %p38;
	@%p39 bra 	$L__BB0_21;
	mad.lo.s32 	%r186, %r36, %r119, %r35;
	rem.u32 	%r187, %r33, %r120;
	mad.lo.s32 	%r188, %r186, %r120, %r187;
	cvt.u64.u32 	%rd13, %r188;
	add.s64 	%rd14, %rd1, %rd13;
	ld.global.u8 	%rs5, [%rd14];
	st.shared.u8 	[%r24+1024], %rs5;
$L__BB0_21:
	add.s32 	%r249, %r20, 4096;
	add.s32 	%r189, %r20, 2048;
	setp.lt.u32 	%p40, %r189, %r7;
	@%p40 bra 	$L__BB0_9;
$L__BB0_22:
	bar.sync 	0;
	add.s32 	%r38, %r2, %r5;
	setp.ge.u32 	%p41, %r38, %r119;
	@%p41 bra 	$L__BB0_42;
	add.s32 	%r39, %r1, %r3;
	setp.ge.u32 	%p42, %r39, %r118;
	@%p42 bra 	$L__BB0_42;
	add.s32 	%r193, %r38, -2;
	setp.lt.s32 	%p43, %r193, 0;
	setp.ge.s32 	%p44, %r193, %r119;
	or.pred  	%p1, %p43, %p44;
	add.s32 	%r194, %r38, -1;
	setp.lt.s32 	%p45, %r194, 0;
	setp.ge.s32 	%p46, %r194, %r119;
	or.pred  	%p2, %p45, %p46;
	add.s32 	%r195, %r38, 1;
	setp.lt.s32 	%p47, %r195, 0;
	setp.ge.s32 	%p48, %r195, %r119;
	or.pred  	%p3, %p47, %p48;
	add.s32 	%r196, %r38, 2;
	setp.lt.s32 	%p49, %r196, 0;
	setp.ge.s32 	%p50, %r196, %r119;
	or.pred  	%p4, %p49, %p50;
	mad.lo.s32 	%r197, %r3, 36, %r5;
	mul.lo.s32 	%r40, %r120, %r197;
	mul.lo.s32 	%r41, %r120, 36;
	add.s32 	%r42, %r40, %r120;
	add.s32 	%r198, %r197, 3;
	mul.lo.s32 	%r43, %r120, %r198;
	add.s32 	%r199, %r197, 4;
	mul.lo.s32 	%r44, %r120, %r199;
	add.s32 	%r200, %r197, 2;
	mul.lo.s32 	%r45, %r120, %r200;
	mov.u32 	%r201, _ZZ5sobelPhS_jjjE5share;
	add.s32 	%r251, %r201, 1;
	mov.b32 	%r270, 0;
	mov.b32 	%r252, -2;
	mov.u64 	%rd16, mask;
	mov.u32 	%r250, %r39;
	mov.u32 	%r269, %r270;
	mov.u32 	%r268, %r270;
	mov.u32 	%r267, %r270;
	mov.u32 	%r266, %r270;
	mov.u32 	%r265, %r270;
$L__BB0_25:
	cvt.s64.s32 	%rd15, %r252;
	add.s64 	%rd17, %rd16, %rd15;
	add.s64 	%rd2, %rd17, 27;
	add.s32 	%r202, %r250, -2;
	setp.lt.s32 	%p51, %r202, 0;
	setp.ge.s32 	%p52, %r202, %r118;
	or.pred  	%p5, %p51, %p52;
	@%p1 bra 	$L__BB0_28;
	@%p5 bra 	$L__BB0_28;
	add.s32 	%r203, %r251, %r40;
	ld.shared.u8 	%r204, [%r203+1];
	ld.shared.u8 	%r205, [%r203];
	ld.shared.u8 	%r206, [%r203+-1];
	ld.const.s8 	%r207, [%rd2+-25];
	mad.lo.s32 	%r267, %r207, %r204, %r267;
	mad.lo.s32 	%r265, %r207, %r205, %r265;
	mad.lo.s32 	%r266, %r207, %r206, %r266;
	ld.const.s8 	%r208, [%rd2];
	mad.lo.s32 	%r270, %r208, %r204, %r270;
	mad.lo.s32 	%r269, %r208, %r205, %r269;
	mad.lo.s32 	%r268, %r208, %r206, %r268;
$L__BB0_28:
	@%p2 bra 	$L__BB0_31;
	@%p5 bra 	$L__BB0_31;
	add.s32 	%r209, %r251, %r42;
	ld.shared.u8 	%r210, [%r209+1];
	ld.shared.u8 	%r211, [%r209];
	ld.shared.u8 	%r212, [%r209+-1];
	ld.const.s8 	%r213, [%rd2+-20];
	mad.lo.s32 	%r267, %r213, %r210, %r267;
	mad.lo.s32 	%r265, %r213, %r211, %r265;
	mad.lo.s32 	%r266, %r213, %r212, %r266;
	ld.const.s8 	%r214, [%rd2+5];
	mad.lo.s32 	%r270, %r214, %r210, %r270;
	mad.lo.s32 	%r269, %r214, %r211, %r269;
	mad.lo.s32 	%r268, %r214, %r212, %r268;
$L__BB0_31:
	setp.lt.s32 	%p53, %r38, 0;
	setp.ge.s32 	%p54, %r38, %r119;
	or.pred  	%p55, %p53, %p54;
	@%p55 bra 	$L__BB0_34;
	@%p5 bra 	$L__BB0_34;
	add.s32 	%r215, %r251, %r45;
	ld.shared.u8 	%r216, [%r215+1];
	ld.shared.u8 	%r217, [%r215];
	ld.shared.u8 	%r218, [%r215+-1];
	ld.const.s8 	%r219, [%rd2+-15];
	mad.lo.s32 	%r267, %r219, %r216, %r267;
	mad.lo.s32 	%r265, %r219, %r217, %r265;
	mad.lo.s32 	%r266, %r219, %r218, %r266;
	ld.const.s8 	%r220, [%rd2+10];
	mad.lo.s32 	%r270, %r220, %r216, %r270;
	mad.lo.s32 	%r269, %r220, %r217, %r269;
	mad.lo.s32 	%r268, %r220, %r218, %r268;
$L__BB0_34:
	@%p3 bra 	$L__BB0_37;
	@%p5 bra 	$L__BB0_37;
	add.s32 	%r221, %r251, %r43;
	ld.shared.u8 	%r222, [%r221+1];
	ld.shared.u8 	%r223, [%r221];
	ld.shared.u8 	%r224, [%r221+-1];
	ld.const.s8 	%r225, [%rd2+-10];
	mad.lo.s32 	%r267, %r225, %r222, %r267;
	mad.lo.s32 	%r265, %r225, %r223, %r265;
	mad.lo.s32 	%r266, %r225, %r224, %r266;
	ld.const.s8 	%r226, [%rd2+15];
	mad.lo.s32 	%r270, %r226, %r222, %r270;
	mad.lo.s32 	%r269, %r226, %r223, %r269;
	mad.lo.s32 	%r268, %r226, %r224, %r268;
$L__BB0_37:
	@%p4 bra 	$L__BB0_40;
	@%p5 bra 	$L__BB0_40;
	add.s32 	%r227, %r251, %r44;
	ld.shared.u8 	%r228, [%r227+1];
	ld.shared.u8 	%r229, [%r227];
	ld.shared.u8 	%r230, [%r227+-1];
	ld.const.s8 	%r231, [%rd2+-5];
	mad.lo.s32 	%r267, %r231, %r228, %r267;
	mad.lo.s32 	%r265, %r231, %r229, %r265;
	mad.lo.s32 	%r266, %r231, %r230, %r266;
	ld.const.s8 	%r232, [%rd2+20];
	mad.lo.s32 	%r270, %r232, %r228, %r270;
	mad.lo.s32 	%r269, %r232, %r229, %r269;
	mad.lo.s32 	%r268, %r232, %r230, %r268;
$L__BB0_40:
	add.s32 	%r252, %r252, 1;
	add.s32 	%r251, %r251, %r41;
	add.s32 	%r250, %r250, 1;
	setp.ne.s32 	%p56, %r252, 3;
	@%p56 bra 	$L__BB0_25;
	cvta.to.global.u64 	%rd18, %rd3;
	mul.lo.s32 	%r233, %r267, %r267;
	mad.lo.s32 	%r234, %r270, %r270, %r233;
	cvt.rn.f32.u32 	%f1, %r234;
	mul.lo.s32 	%r235, %r265, %r265;
	mad.lo.s32 	%r236, %r269, %r269, %r235;
	cvt.rn.f32.u32 	%f2, %r236;
	mul.lo.s32 	%r237, %r266, %r266;
	mad.lo.s32 	%r238, %r268, %r268, %r237;
	cvt.rn.f32.u32 	%f3, %r238;
	sqrt.rn.f32 	%f4, %f1;
	mul.f32 	%f5, %f4, 0f3E000000;
	sqrt.rn.f32 	%f6, %f2;
	mul.f32 	%f7, %f6, 0f3E000000;
	sqrt.rn.f32 	%f8, %f3;
	mul.f32 	%f9, %f8, 0f3E000000;
	setp.gt.f32 	%p57, %f5, 0f437F0000;
	selp.f32 	%f10, 0f437F0000, %f5, %p57;
	cvt.rzi.u32.f32 	%r239, %f10;
	setp.gt.f32 	%p58, %f7, 0f437F0000;
	selp.f32 	%f11, 0f437F0000, %f7, %p58;
	cvt.rzi.u32.f32 	%r240, %f11;
	setp.gt.f32 	%p59, %f9, 0f437F0000;
	selp.f32 	%f12, 0f437F0000, %f9, %p59;
	cvt.rzi.u32.f32 	%r241, %f12;
	mad.lo.s32 	%r242, %r119, %r39, %r38;
	mul.lo.s32 	%r243, %r242, %r120;
	add.s32 	%r244, %r243, 2;
	cvt.u64.u32 	%rd19, %r244;
	add.s64 	%rd20, %rd18, %rd19;
	st.global.u8 	[%rd20], %r239;
	add.s32 	%r245, %r243, 1;
	cvt.u64.u32 	%rd21, %r245;
	add.s64 	%rd22, %rd18, %rd21;
	st.global.u8 	[%rd22], %r240;
	cvt.u64.u32 	%rd23, %r243;
	add.s64 	%rd24, %rd18, %rd23;
	st.global.u8 	[%rd24], %r241;
$L__BB0_42:
	ret;

}


// ===== COMPILED SASS (sm_100) =====

	.target	sm_100

	.elftype	@"ET_EXEC"


//--------------------- .note.nv.tkinfo           --------------------------
	.section	.note.nv.tkinfo,"",@"SHT_NOTE"
	.sectionflags	@"SHF_NOTE_NV_TKINFO"
	.tkinfo
        /*0018*/ 	.word	0x00000002
        /*0030*/ 	.string	""
        /*0030*/ 	.string	"ptxas"
        /*0030*/ 	.string	"Cuda compilation tools, release 13.0, V13.0.88"
        /*0030*/ 	.string	"Build cuda_13.0.r13.0/compiler.36424714_0"
        /*0030*/ 	.string	"-arch sm_100 -m 64 "



//--------------------- .note.nv.cuinfo           --------------------------
	.section	.note.nv.cuinfo,"",@"SHT_NOTE"
	.sectionflags	@"SHF_NOTE_NV_CUINFO"
        /*0018*/ 	.short	0x0002
        /*001a*/ 	.short	0x0064
        /*001c*/ 	.short	0x0082
	.zero		2


//--------------------- .nv.info                  --------------------------
	.section	.nv.info,"",@"SHT_CUDA_INFO"
	.align	4


	//----- nvinfo : EIATTR_REGCOUNT
	.align		4
        /*0000*/ 	.byte	0x04, 0x2f
        /*0002*/ 	.short	(.L_2 - .L_1)
	.align		4
.L_1:
        /*0004*/ 	.word	index@(_Z5sobelPhS_jjj)
        /*0008*/ 	.word	0x00000020


	//----- nvinfo : EIATTR_FRAME_SIZE
	.align		4
.L_2:
        /*000c*/ 	.byte	0x04, 0x11
        /*000e*/ 	.short	(.L_4 - .L_3)
	.align		4
.L_3:
        /*0010*/ 	.word	index@($__internal_0_$__cuda_sm20_sqrt_rn_f32_slowpath)
        /*0014*/ 	.word	0x00000000


	//----- nvinfo : EIATTR_FRAME_SIZE
	.align		4
.L_4:
        /*0018*/ 	.byte	0x04, 0x11
        /*001a*/ 	.short	(.L_6 - .L_5)
	.align		4
.L_5:
        /*001c*/ 	.word	index@(_Z5sobelPhS_jjj)
        /*0020*/ 	.word	0x00000000


	//----- nvinfo : EIATTR_MIN_STACK_SIZE
	.align		4
.L_6:
        /*0024*/ 	.byte	0x04, 0x12
        /*0026*/ 	.short	(.L_8 - .L_7)
	.align		4
.L_7:
        /*0028*/ 	.word	index@(_Z5sobelPhS_jjj)
        /*002c*/ 	.word	0x00000000
.L_8:


//--------------------- .nv.compat                --------------------------
	.section	.nv.compat,"",@"SHT_CUDA_COMPAT_INFO"
	.align	4
        /*0000*/ 	.byte	0x02, 0x09, 0x00, 0x00, 0x02, 0x02, 0x01, 0x00, 0x02, 0x05, 0x05, 0x00, 0x03, 0x07, 0x01, 0x01
        /*0010*/ 	.byte	0x02, 0x03, 0x00, 0x00, 0x02, 0x06, 0x01, 0x00, 0x04, 0x0b, 0x08, 0x00, 0x01, 0x00, 0x00, 0x00
        /*0020*/ 	.byte	0x00, 0x00, 0x00, 0x00


//--------------------- .nv.info._Z5sobelPhS_jjj  --------------------------
	.section	.nv.info._Z5sobelPhS_jjj,"",@"SHT_CUDA_INFO"
	.sectionflags	@""
	.align	4


	//----- nvinfo : EIATTR_CUDA_API_VERSION
	.align		4
        /*0000*/ 	.byte	0x04, 0x37
        /*0002*/ 	.short	(.L_10 - .L_9)
.L_9:
        /*0004*/ 	.word	0x00000082


	//----- nvinfo : EIATTR_KPARAM_INFO
	.align		4
.L_10:
        /*0008*/ 	.byte	0x04, 0x17
        /*000a*/ 	.short	(.L_12 - .L_11)
.L_11:
        /*000c*/ 	.word	0x00000000
        /*0010*/ 	.short	0x0004
        /*0012*/ 	.short	0x0018
        /*0014*/ 	.byte	0x00, 0xf0, 0x11, 0x00


	//----- nvinfo : EIATTR_KPARAM_INFO
	.align		4
.L_12:
        /*0018*/ 	.byte	0x04, 0x17
        /*001a*/ 	.short	(.L_14 - .L_13)
.L_13:
        /*001c*/ 	.word	0x00000000
        /*0020*/ 	.short	0x0003
        /*0022*/ 	.short	0x0014
        /*0024*/ 	.byte	0x00, 0xf0, 0x11, 0x00


	//----- nvinfo : EIATTR_KPARAM_INFO
	.align		4
.L_14:
        /*0028*/ 	.byte	0x04, 0x17
        /*002a*/ 	.short	(.L_16 - .L_15)
.L_15:
        /*002c*/ 	.word	0x00000000
        /*0030*/ 	.short	0x0002
        /*0032*/ 	.short	0x0010
        /*0034*/ 	.byte	0x00, 0xf0, 0x11, 0x00


	//----- nvinfo : EIATTR_KPARAM_INFO
	.align		4
.L_16:
        /*0038*/ 	.byte	0x04, 0x17
        /*003a*/ 	.short	(.L_18 - .L_17)
.L_17:
        /*003c*/ 	.word	0x00000000
        /*0040*/ 	.short	0x0001
        /*0042*/ 	.short	0x0008
        /*0044*/ 	.byte	0x00, 0xf5, 0x21, 0x00


	//----- nvinfo : EIATTR_KPARAM_INFO
	.align		4
.L_18:
        /*0048*/ 	.byte	0x04, 0x17
        /*004a*/ 	.short	(.L_20 - .L_19)
.L_19:
        /*004c*/ 	.word	0x00000000
        /*0050*/ 	.short	0x0000
        /*0052*/ 	.short	0x0000
        /*0054*/ 	.byte	0x00, 0xf5, 0x21, 0x00


	//----- nvinfo : EIATTR_SPARSE_MMA_MASK
	.align		4
.L_20:
        /*0058*/ 	.byte	0x03, 0x50
        /*005a*/ 	.short	0x0000


	//----- nvinfo : EIATTR_MAXREG_COUNT
	.align		4
        /*005c*/ 	.byte	0x03, 0x1b
        /*005e*/ 	.short	0x00ff


	//----- nvinfo : EIATTR_NUM_BARRIERS
	.align		4
        /*0060*/ 	.byte	0x02, 0x4c
        /*0062*/ 	.byte	0x01
	.zero		1


	//----- nvinfo : EIATTR_MERCURY_ISA_VERSION
	.align		4
        /*0064*/ 	.byte	0x03, 0x5f
        /*0066*/ 	.short	0x0101


	//----- nvinfo : EIATTR_VRC_CTA_INIT_COUNT
	.align		4
        /*0068*/ 	.byte	0x02, 0x4a
	.zero		1
	.zero		1


	//----- nvinfo : EIATTR_EXIT_INSTR_OFFSETS
	.align		4
        /*006c*/ 	.byte	0x04, 0x1c
        /*006e*/ 	.short	(.L_22 - .L_21)


	//   ....[0]....
.L_21:
        /*0070*/ 	.word	0x00001070


	//   ....[1]....
        /*0074*/ 	.word	0x000010b0


	//   ....[2]....
        /*0078*/ 	.word	0x00003330


	//----- nvinfo : EIATTR_CRS_STACK_SIZE
	.align		4
.L_22:
        /*007c*/ 	.byte	0x04, 0x1e
        /*007e*/ 	.short	(.L_24 - .L_23)
.L_23:
        /*0080*/ 	.word	0x00000000


	//----- nvinfo : EIATTR_CBANK_PARAM_SIZE
	.align		4
.L_24:
        /*0084*/ 	.byte	0x03, 0x19
        /*0086*/ 	.short	0x001c


	//----- nvinfo : EIATTR_PARAM_CBANK
	.align		4
        /*0088*/ 	.byte	0x04, 0x0a
        /*008a*/ 	.short	(.L_26 - .L_25)
	.align		4
.L_25:
        /*008c*/ 	.word	index@(.nv.constant0._Z5sobelPhS_jjj)
        /*0090*/ 	.short	0x0380
        /*0092*/ 	.short	0x001c


	//----- nvinfo : EIATTR_SW_WAR
	.align		4
.L_26:
        /*0094*/ 	.byte	0x04, 0x36
        /*0096*/ 	.short	(.L_28 - .L_27)
.L_27:
        /*0098*/ 	.word	0x00000008
.L_28:


//--------------------- .nv.callgraph             --------------------------
	.section	.nv.callgraph,"",@"SHT_CUDA_CALLGRAPH"
	.align	4
	.sectionentsize	8
	.align		4
        /*0000*/ 	.word	0x00000000
	.align		4
        /*0004*/ 	.word	0xffffffff
	.align		4
        /*0008*/ 	.word	0x00000000
	.align		4
        /*000c*/ 	.word	0xfffffffe
	.align		4
        /*0010*/ 	.word	0x00000000
	.align		4
        /*0014*/ 	.word	0xfffffffd
	.align		4
        /*0018*/ 	.word	0x00000000
	.align		4
        /*001c*/ 	.word	0xfffffffc


//--------------------- .nv.constant3             --------------------------
	.section	.nv.constant3,"a",@progbits
.nv.constant3:
	.type		mask,@object
	.size		mask,(.L_0 - mask)
mask:
        /*0000*/ 	.byte	0xff, 0xfc, 0xfa, 0xfc, 0xff, 0xfe, 0xf8, 0xf4, 0xf8, 0xfe, 0x00, 0x00, 0x00, 0x00, 0x00, 0x02
        /*0010*/ 	.byte	0x08, 0x0c, 0x08, 0x02, 0x01, 0x04, 0x06, 0x04, 0x01, 0xff, 0xfe, 0x00, 0x02, 0x01, 0xfc, 0xf8
        /*0020*/ 	.byte	0x00, 0x08, 0x04, 0xfa, 0xf4, 0x00, 0x0c, 0x06, 0xfc, 0xf8, 0x00, 0x08, 0x04, 0xff, 0xfe, 0x00
        /*0030*/ 	.byte	0x02, 0x01
.L_0:


//--------------------- .text._Z5sobelPhS_jjj     --------------------------
	.section	.text._Z5sobelPhS_jjj,"ax",@progbits
	.align	128
        .global         _Z5sobelPhS_jjj
        .type           _Z5sobelPhS_jjj,@function
        .size           _Z5sobelPhS_jjj,(.L_x_77 - _Z5sobelPhS_jjj)
        .other          _Z5sobelPhS_jjj,@"STO_CUDA_ENTRY STV_DEFAULT"
_Z5sobelPhS_jjj:
.text._Z5sobelPhS_jjj:
[----:B------:R-:W-:Y:S01]  /*0000*/  LDC R1, c[0x0][0x37c] ;  /* 0x0000df00ff017b82 */ /* 0x000fe20000000800 */
[----:B------:R-:W0:Y:S01]  /*0010*/  S2R R0, SR_TID.Y ;  /* 0x0000000000007919 */ /* 0x000e220000002200 */
[----:B------:R-:W1:Y:S01]  /*0020*/  LDCU UR4, c[0x0][0x398] ;  /* 0x00007300ff0477ac */ /* 0x000e620008000800 */
[----:B------:R-:W-:Y:S01]  /*0030*/  BSSY.RECONVERGENT B0, `(.L_x_0) ;  /* 0x00000ff000007945 */ /* 0x000fe20003800200 */
[----:B------:R-:W0:Y:S01]  /*0040*/  S2R R5, SR_TID.X ;  /* 0x0000000000057919 */ /* 0x000e220000002100 */
[----:B------:R-:W2:Y:S01]  /*0050*/  LDCU.64 UR6, c[0x0][0x358] ;  /* 0x00006b00ff0677ac */ /* 0x000ea20008000a00 */
[----:B------:R-:W3:Y:S01]  /*0060*/  S2R R7, SR_CTAID.Y ;  /* 0x0000000000077919 */ /* 0x000ee20000002600 */
[----:B------:R-:W4:Y:S01]  /*0070*/  LDCU UR8, c[0x0][0x390] ;  /* 0x00007200ff0877ac */ /* 0x000f220008000800 */
[----:B------:R-:W2:Y:S01]  /*0080*/  S2R R4, SR_CTAID.X ;  /* 0x0000000000047919 */ /* 0x000ea20000002500 */
[----:B------:R-:W0:Y:S01]  /*0090*/  LDCU UR9, c[0x0][0x390] ;  /* 0x00007200ff0977ac */ /* 0x000e220008000800 */
[----:B------:R-:W0:Y:S01]  /*00a0*/  LDCU UR15, c[0x0][0x398] ;  /* 0x00007300ff0f77ac */ /* 0x000e220008000800 */
[----:B-1----:R-:W-:Y:S01]  /*00b0*/  MOV R6, UR4 ;  /* 0x0000000400067c02 */ /* 0x002fe20008000f00 */
[----:B------:R-:W1:Y:S04]  /*00c0*/  LDCU.64 UR10, c[0x0][0x380] ;  /* 0x00007000ff0a77ac */ /* 0x000e680008000a00 */
[----:B------:R-:W-:Y:S01]  /*00d0*/  IMAD R8, R6, 0x510, RZ ;  /* 0x0000051006087824 */ /* 0x000fe200078e02ff */
[----:B------:R-:W1:Y:S01]  /*00e0*/  LDCU.64 UR12, c[0x0][0x380] ;  /* 0x00007000ff0c77ac */ /* 0x000e620008000a00 */
[----:B0-----:R-:W-:-:S04]  /*00f0*/  LEA R17, R0, R5, 0x5 ;  /* 0x0000000500117211 */ /* 0x001fc800078e28ff */
[----:B------:R-:W-:-:S13]  /*0100*/  ISETP.GE.U32.AND P0, PT, R17, R8, PT ;  /* 0x000000081100720c */ /* 0x000fda0003f06070 */
[----:B-1234-:R-:W-:Y:S05]  /*0110*/  @P0 BRA `(.L_x_1) ;  /* 0x0000000c00c00947 */ /* 0x01efea0003800000 */
[----:B------:R-:W-:Y:S01]  /*0120*/  VIADDMNMX.U32 R2, R17, 0x400, R8, !PT ;  /* 0x0000040011027846 */ /* 0x000fe20007800008 */
[----:B------:R-:W-:Y:S01]  /*0130*/  BSSY.RECONVERGENT B1, `(.L_x_2) ;  /* 0x0000049000017945 */ /* 0x000fe20003800200 */
[----:B------:R-:W-:Y:S02]  /*0140*/  LOP3.LUT R3, RZ, R5, RZ, 0x33, !PT ;  /* 0x00000005ff037212 */ /* 0x000fe400078e33ff */
[----:B------:R-:W-:Y:S02]  /*0150*/  LEA R9, R4, 0xfffffffe, 0x5 ;  /* 0xfffffffe04097811 */ /* 0x000fe400078e28ff */
[----:B------:R-:W-:-:S05]  /*0160*/  IADD3 R3, PT, PT, R2, R3, RZ ;  /* 0x0000000302037210 */ /* 0x000fca0007ffe0ff */
[----:B------:R-:W-:-:S05]  /*0170*/  IMAD R2, R0, -0x20, R3 ;  /* 0xffffffe000027824 */ /* 0x000fca00078e0203 */
[----:B------:R-:W-:-:S04]  /*0180*/  LOP3.LUT R3, R2, 0xc00, RZ, 0xc0, !PT ;  /* 0x00000c0002037812 */ /* 0x000fc800078ec0ff */
[----:B------:R-:W-:-:S13]  /*0190*/  ISETP.NE.AND P0, PT, R3, 0xc00, PT ;  /* 0x00000c000300780c */ /* 0x000fda0003f05270 */
[----:B------:R-:W-:Y:S05]  /*01a0*/  @!P0 BRA `(.L_x_3) ;  /* 0x0000000400048947 */ /* 0x000fea0003800000 */
[----:B------:R-:W0:Y:S01]  /*01b0*/  I2F.U32.RP R15, R6 ;  /* 0x00000006000f7306 */ /* 0x000e220000209000 */
[----:B------:R-:W1:Y:S01]  /*01c0*/  LDC R3, c[0x0][0x398] ;  /* 0x0000e600ff037b82 */ /* 0x000e620000000800 */
[----:B------:R-:W-:Y:S02]  /*01d0*/  LEA.HI R11, R2, 0x1, RZ, 0x16 ;  /* 0x00000001020b7811 */ /* 0x000fe400078fb0ff */
[----:B------:R-:W-:Y:S02]  /*01e0*/  ISETP.NE.U32.AND P1, PT, R6, RZ, PT ;  /* 0x000000ff0600720c */ /* 0x000fe40003f25070 */
[----:B------:R-:W-:Y:S02]  /*01f0*/  LOP3.LUT R14, R11, 0x3, RZ, 0xc0, !PT ;  /* 0x000000030b0e7812 */ /* 0x000fe400078ec0ff */
[----:B------:R-:W-:Y:S01]  /*0200*/  LOP3.LUT R11, RZ, R6, RZ, 0x33, !PT ;  /* 0x00000006ff0b7212 */ /* 0x000fe200078e33ff */
[----:B------:R-:W2:Y:S01]  /*0210*/  LDC R10, c[0x0][0x394] ;  /* 0x0000e500ff0a7b82 */ /* 0x000ea20000000800 */
[----:B0-----:R-:W0:Y:S02]  /*0220*/  MUFU.RCP R15, R15 ;  /* 0x0000000f000f7308 */ /* 0x001e240000001000 */
[----:B0-----:R-:W-:-:S06]  /*0230*/  IADD3 R12, PT, PT, R15, 0xffffffe, RZ ;  /* 0x0ffffffe0f0c7810 */ /* 0x001fcc0007ffe0ff */
[----:B------:R0:W3:Y:S02]  /*0240*/  F2I.FTZ.U32.TRUNC.NTZ R13, R12 ;  /* 0x0000000c000d7305 */ /* 0x0000e4000021f000 */
[----:B0-----:R-:W-:Y:S01]  /*0250*/  HFMA2 R12, -RZ, RZ, 0, 0 ;  /* 0x00000000ff0c7431 */ /* 0x001fe200000001ff */
[----:B---3--:R-:W-:-:S05]  /*0260*/  IADD3 R19, PT, PT, RZ, -R13, RZ ;  /* 0x8000000dff137210 */ /* 0x008fca0007ffe0ff */
[----:B------:R-:W-:-:S04]  /*0270*/  IMAD R19, R19, R6, RZ ;  /* 0x0000000613137224 */ /* 0x000fc800078e02ff */
[----:B------:R-:W-:Y:S01]  /*0280*/  IMAD.HI.U32 R16, R13, R19, R12 ;  /* 0x000000130d107227 */ /* 0x000fe200078e000c */
[----:B-12---:R-:W-:-:S07]  /*0290*/  IADD3 R12, PT, PT, -R14, RZ, RZ ;  /* 0x000000ff0e0c7210 */ /* 0x006fce0007ffe1ff */
.L_x_6:
[----:B------:R-:W-:Y:S01]  /*02a0*/  IMAD.HI.U32 R14, R16, R17, RZ ;  /* 0x00000011100e7227 */ /* 0x000fe200078e00ff */
[----:B------:R-:W-:Y:S01]  /*02b0*/  MOV R6, R3 ;  /* 0x0000000300067202 */ /* 0x000fe20000000f00 */
[----:B------:R-:W-:Y:S01]  /*02c0*/  BSSY.RECONVERGENT B2, `(.L_x_4) ;  /* 0x000002d000027945 */ /* 0x000fe20003800200 */
[----:B------:R-:W-:Y:S01]  /*02d0*/  IADD3 R12, PT, PT, R12, 0x1, RZ ;  /* 0x000000010c0c7810 */ /* 0x000fe20007ffe0ff */
[----:B------:R-:W-:-:S03]  /*02e0*/  IMAD.MOV R13, RZ, RZ, -R14 ;  /* 0x000000ffff0d7224 */ /* 0x000fc600078e0a0e */
[----:B------:R-:W-:Y:S01]  /*02f0*/  ISETP.NE.AND P3, PT, R12, RZ, PT ;  /* 0x000000ff0c00720c */ /* 0x000fe20003f65270 */
[----:B------:R-:W-:-:S05]  /*0300*/  IMAD R13, R6, R13, R17 ;  /* 0x0000000d060d7224 */ /* 0x000fca00078e0211 */
[----:B------:R-:W-:-:S13]  /*0310*/  ISETP.GE.U32.AND P0, PT, R13, R6, PT ;  /* 0x000000060d00720c */ /* 0x000fda0003f06070 */
[-C--:B------:R-:W-:Y:S02]  /*0320*/  @P0 IADD3 R13, PT, PT, R13, -R6.reuse, RZ ;  /* 0x800000060d0d0210 */ /* 0x080fe40007ffe0ff */
[----:B------:R-:W-:Y:S02]  /*0330*/  @P0 IADD3 R14, PT, PT, R14, 0x1, RZ ;  /* 0x000000010e0e0810 */ /* 0x000fe40007ffe0ff */
[----:B------:R-:W-:-:S13]  /*0340*/  ISETP.GE.U32.AND P2, PT, R13, R6, PT ;  /* 0x000000060d00720c */ /* 0x000fda0003f46070 */
[----:B------:R-:W-:-:S04]  /*0350*/  @P2 IADD3 R14, PT, PT, R14, 0x1, RZ ;  /* 0x000000010e0e2810 */ /* 0x000fc80007ffe0ff */
[----:B------:R-:W-:-:S05]  /*0360*/  SEL R14, R11, R14, !P1 ;  /* 0x0000000e0b0e7207 */ /* 0x000fca0004800000 */
[----:B------:R-:W-:-:S05]  /*0370*/  IMAD.HI.U32 R15, R14, 0x38e38e39, RZ ;  /* 0x38e38e390e0f7827 */ /* 0x000fca00078e00ff */
[----:B------:R-:W-:-:S05]  /*0380*/  SHF.R.U32.HI R15, RZ, 0x3, R15 ;  /* 0x00000003ff0f7819 */ /* 0x000fca000001160f */
[----:B------:R-:W-:-:S05]  /*0390*/  IMAD R14, R15, -0x24, R14 ;  /* 0xffffffdc0f0e7824 */ /* 0x000fca00078e020e */
[----:B------:R-:W-:-:S04]  /*03a0*/  IADD3 R19, PT, PT, R9, R14, RZ ;  /* 0x0000000e09137210 */ /* 0x000fc80007ffe0ff */
[----:B------:R-:W-:-:S04]  /*03b0*/  ISETP.GE.AND P0, PT, R19, R10, PT ;  /* 0x0000000a1300720c */ /* 0x000fc80003f06270 */
[----:B------:R-:W-:-:S13]  /*03c0*/  ISETP.LT.OR P0, PT, R19, RZ, P0 ;  /* 0x000000ff1300720c */ /* 0x000fda0000701670 */
[----:B------:R-:W-:Y:S05]  /*03d0*/  @P0 BRA `(.L_x_5) ;  /* 0x00000000006c0947 */ /* 0x000fea0003800000 */
[----:B------:R-:W-:-:S04]  /*03e0*/  LEA R14, R7, R15, 0x5 ;  /* 0x0000000f070e7211 */ /* 0x000fc800078e28ff */
[----:B------:R-:W-:-:S04]  /*03f0*/  IADD3 R15, PT, PT, R14, -0x2, RZ ;  /* 0xfffffffe0e0f7810 */ /* 0x000fc80007ffe0ff */
[----:B------:R-:W-:-:S04]  /*0400*/  ISETP.GE.AND P0, PT, R15, UR8, PT ;  /* 0x000000080f007c0c */ /* 0x000fc8000bf06270 */
[----:B------:R-:W-:-:S13]  /*0410*/  ISETP.LT.U32.OR P0, PT, R14, 0x2, P0 ;  /* 0x000000020e00780c */ /* 0x000fda0000701470 */
[----:B------:R-:W-:Y:S05]  /*0420*/  @P0 BRA `(.L_x_5) ;  /* 0x0000000000580947 */ /* 0x000fea0003800000 */
[----:B------:R-:W-:Y:S01]  /*0430*/  IMAD.IADD R14, R13, 0x1, -R6 ;  /* 0x000000010d0e7824 */ /* 0x000fe200078e0a06 */
[----:B------:R-:W-:Y:S02]  /*0440*/  ISETP.NE.U32.AND P1, PT, R6, RZ, PT ;  /* 0x000000ff0600720c */ /* 0x000fe40003f25070 */
[----:B------:R-:W-:Y:S02]  /*0450*/  LOP3.LUT R11, RZ, R6, RZ, 0x33, !PT ;  /* 0x00000006ff0b7212 */ /* 0x000fe400078e33ff */
[----:B------:R-:W-:Y:S01]  /*0460*/  SEL R14, R14, R13, P2 ;  /* 0x0000000d0e0e7207 */ /* 0x000fe20001000000 */
[----:B------:R-:W-:-:S03]  /*0470*/  IMAD R13, R15, R10, R19 ;  /* 0x0000000a0f0d7224 */ /* 0x000fc600078e0213 */
[----:B------:R-:W-:-:S05]  /*0480*/  SEL R14, R11, R14, !P1 ;  /* 0x0000000e0b0e7207 */ /* 0x000fca0004800000 */
[----:B------:R-:W-:-:S05]  /*0490*/  IMAD R13, R13, R6, R14 ;  /* 0x000000060d0d7224 */ /* 0x000fca00078e020e */
[----:B------:R-:W-:-:S04]  /*04a0*/  IADD3 R18, P0, PT, R13, UR10, RZ ;  /* 0x0000000a0d127c10 */ /* 0x000fc8000ff1e0ff */
[----:B------:R-:W-:-:S05]  /*04b0*/  IADD3.X R19, PT, PT, RZ, UR11, RZ, P0, !PT ;  /* 0x0000000bff137c10 */ /* 0x000fca00087fe4ff */
[----:B------:R0:W2:Y:S01]  /*04c0*/  LDG.E.U8 R18, desc[UR6][R18.64] ;  /* 0x0000000612127981 */ /* 0x0000a2000c1e1100 */
[----:B------:R-:W1:Y:S01]  /*04d0*/  I2F.U32.RP R13, R6 ;  /* 0x00000006000d7306 */ /* 0x000e620000209000 */
[----:B------:R-:W3:Y:S01]  /*04e0*/  S2UR UR5, SR_CgaCtaId ;  /* 0x00000000000579c3 */ /* 0x000ee20000008800 */
[----:B------:R-:W-:-:S06]  /*04f0*/  UMOV UR4, 0x400 ;  /* 0x0000040000047882 */ /* 0x000fcc0000000000 */
[----:B-1----:R-:W1:Y:S01]  /*0500*/  MUFU.RCP R13, R13 ;  /* 0x0000000d000d7308 */ /* 0x002e620000001000 */
[----:B---3--:R-:W-:Y:S01]  /*0510*/  ULEA UR4, UR5, UR4, 0x18 ;  /* 0x0000000405047291 */ /* 0x008fe2000f8ec0ff */
[----:B-1----:R-:W-:-:S06]  /*0520*/  IADD3 R14, PT, PT, R13, 0xffffffe, RZ ;  /* 0x0ffffffe0d0e7810 */ /* 0x002fcc0007ffe0ff */
[----:B------:R1:W3:Y:S02]  /*0530*/  F2I.FTZ.U32.TRUNC.NTZ R15, R14 ;  /* 0x0000000e000f7305 */ /* 0x0002e4000021f000 */
[----:B-1----:R-:W-:Y:S02]  /*0540*/  MOV R14, RZ ;  /* 0x000000ff000e7202 */ /* 0x002fe40000000f00 */
[----:B---3--:R-:W-:-:S05]  /*0550*/  IADD3 R21, PT, PT, RZ, -R15, RZ ;  /* 0x8000000fff157210 */ /* 0x008fca0007ffe0ff */
[----:B0-----:R-:W-:-:S04]  /*0560*/  IMAD R19, R21, R6, RZ ;  /* 0x0000000615137224 */ /* 0x001fc800078e02ff */
[----:B------:R-:W-:Y:S01]  /*0570*/  IMAD.HI.U32 R16, R15, R19, R14 ;  /* 0x000000130f107227 */ /* 0x000fe200078e000e */
[----:B--2---:R0:W-:Y:S06]  /*0580*/  STS.U8 [R17+UR4], R18 ;  /* 0x0000001211007988 */ /* 0x0041ec0008000004 */
.L_x_5:
[----:B------:R-:W-:Y:S05]  /*0590*/  BSYNC.RECONVERGENT B2 ;  /* 0x0000000000027941 */ /* 0x000fea0003800200 */
.L_x_4:
[----:B0-----:R-:W-:Y:S01]  /*05a0*/  IADD3 R17, PT, PT, R17, 0x400, RZ ;  /* 0x0000040011117810 */ /* 0x001fe20007ffe0ff */
[----:B------:R-:W-:Y:S06]  /*05b0*/  @P3 BRA `(.L_x_6) ;  /* 0xfffffffc00383947 */ /* 0x000fec000383ffff */
.L_x_3:
[----:B------:R-:W-:Y:S05]  /*05c0*/  BSYNC.RECONVERGENT B1 ;  /* 0x0000000000017941 */ /* 0x000fea0003800200 */
.L_x_2:
[----:B------:R-:W-:-:S13]  /*05d0*/  ISETP.GE.U32.AND P0, PT, R2, 0xc00, PT ;  /* 0x00000c000200780c */ /* 0x000fda0003f06070 */
[----:B------:R-:W-:Y:S05]  /*05e0*/  @!P0 BRA `(.L_x_1) ;  /* 0x00000008008c8947 */ /* 0x000fea0003800000 */
[----:B------:R-:W0:Y:S01]  /*05f0*/  I2F.U32.RP R10, R6 ;  /* 0x00000006000a7306 */ /* 0x000e220000209000 */
[----:B------:R-:W1:Y:S01]  /*0600*/  S2R R2, SR_CgaCtaId ;  /* 0x0000000000027919 */ /* 0x000e620000008800 */
[----:B------:R-:W2:Y:S01]  /*0610*/  LDC R12, c[0x0][0x394] ;  /* 0x0000e500ff0c7b82 */ /* 0x000ea20000000800 */
[----:B------:R-:W-:Y:S02]  /*0620*/  MOV R11, 0x400 ;  /* 0x00000400000b7802 */ /* 0x000fe40000000f00 */
[----:B------:R-:W-:Y:S02]  /*0630*/  ISETP.NE.U32.AND P3, PT, R6, RZ, PT ;  /* 0x000000ff0600720c */ /* 0x000fe40003f65070 */
[----:B------:R-:W-:Y:S02]  /*0640*/  IADD3 R17, PT, PT, R17, 0x800, RZ ;  /* 0x0000080011117810 */ /* 0x000fe40007ffe0ff */
[----:B------:R-:W-:Y:S01]  /*0650*/  LOP3.LUT R14, RZ, R6, RZ, 0x33, !PT ;  /* 0x00000006ff0e7212 */ /* 0x000fe200078e33ff */
[----:B0-----:R-:W0:Y:S02]  /*0660*/  MUFU.RCP R10, R10 ;  /* 0x0000000a000a7308 */ /* 0x001e240000001000 */
[----:B0-----:R-:W-:-:S02]  /*0670*/  IADD3 R3, PT, PT, R10, 0xffffffe, RZ ;  /* 0x0ffffffe0a037810 */ /* 0x001fc40007ffe0ff */
[----:B-1----:R-:W-:Y:S01]  /*0680*/  LEA R11, R2, R11, 0x18 ;  /* 0x0000000b020b7211 */ /* 0x002fe200078ec0ff */
[----:B------:R-:W-:-:S03]  /*0690*/  IMAD.MOV.U32 R2, RZ, RZ, RZ ;  /* 0x000000ffff027224 */ /* 0x000fc600078e00ff */
[----:B------:R-:W0:Y:S02]  /*06a0*/  F2I.FTZ.U32.TRUNC.NTZ R3, R3 ;  /* 0x0000000300037305 */ /* 0x000e24000021f000 */
[----:B0-----:R-:W-:-:S05]  /*06b0*/  IADD3 R13, PT, PT, RZ, -R3, RZ ;  /* 0x80000003ff0d7210 */ /* 0x001fca0007ffe0ff */
[----:B------:R-:W-:-:S04]  /*06c0*/  IMAD R13, R13, R6, RZ ;  /* 0x000000060d0d7224 */ /* 0x000fc800078e02ff */
[----:B--2---:R-:W-:-:S07]  /*06d0*/  IMAD.HI.U32 R10, R3, R13, R2 ;  /* 0x0000000d030a7227 */ /* 0x004fce00078e0002 */
.L_x_15:
[----:B------:R-:W-:Y:S01]  /*06e0*/  MOV R6, UR15 ;  /* 0x0000000f00067c02 */ /* 0x000fe20008000f00 */
[----:B------:R-:W-:Y:S01]  /*06f0*/  BSSY.RECONVERGENT B1, `(.L_x_7) ;  /* 0x0000049000017945 */ /* 0x000fe20003800200 */
[C---:B012---:R-:W-:Y:S02]  /*0700*/  IADD3 R13, PT, PT, R17.reuse, -0x800, RZ ;  /* 0xfffff800110d7810 */ /* 0x047fe40007ffe0ff */
[----:B------:R-:W0:Y:S01]  /*0710*/  I2F.U32.RP R2, R6 ;  /* 0x0000000600027306 */ /* 0x000e220000209000 */
[----:B------:R-:W-:Y:S02]  /*0720*/  IADD3 R29, PT, PT, R17, -0x400, RZ ;  /* 0xfffffc00111d7810 */ /* 0x000fe40007ffe0ff */
[----:B------:R-:W-:-:S05]  /*0730*/  IMAD.HI.U32 R15, R10, R13, RZ ;  /* 0x0000000d0a0f7227 */ /* 0x000fca00078e00ff */
[----:B------:R-:W-:-:S05]  /*0740*/  IADD3 R3, PT, PT, -R15, RZ, RZ ;  /* 0x000000ff0f037210 */ /* 0x000fca0007ffe1ff */
[----:B------:R-:W-:Y:S01]  /*0750*/  IMAD R3, R6, R3, R13 ;  /* 0x0000000306037224 */ /* 0x000fe200078e020d */
[----:B0-----:R-:W0:Y:S04]  /*0760*/  MUFU.RCP R2, R2 ;  /* 0x0000000200027308 */ /* 0x001e280000001000 */
[----:B------:R-:W-:-:S13]  /*0770*/  ISETP.GE.U32.AND P0, PT, R3, R6, PT ;  /* 0x000000060300720c */ /* 0x000fda0003f06070 */
[-C--:B------:R-:W-:Y:S02]  /*0780*/  @P0 IADD3 R3, PT, PT, R3, -R6.reuse, RZ ;  /* 0x8000000603030210 */ /* 0x080fe40007ffe0ff */
[----:B0-----:R-:W-:Y:S02]  /*0790*/  IADD3 R18, PT, PT, R2, 0xffffffe, RZ ;  /* 0x0ffffffe02127810 */ /* 0x001fe40007ffe0ff */
[----:B------:R-:W-:Y:S02]  /*07a0*/  ISETP.GE.U32.AND P1, PT, R3, R6, PT ;  /* 0x000000060300720c */ /* 0x000fe40003f26070 */
[----:B------:R0:W1:Y:S01]  /*07b0*/  F2I.FTZ.U32.TRUNC.NTZ R19, R18 ;  /* 0x0000001200137305 */ /* 0x000062000021f000 */
[----:B------:R-:W-:Y:S02]  /*07c0*/  IADD3 R2, PT, PT, R17, 0x400, RZ ;  /* 0x0000040011027810 */ /* 0x000fe40007ffe0ff */
[----:B------:R-:W-:Y:S01]  /*07d0*/  @P0 IADD3 R15, PT, PT, R15, 0x1, RZ ;  /* 0x000000010f0f0810 */ /* 0x000fe20007ffe0ff */
[----:B0-----:R-:W-:-:S07]  /*07e0*/  IMAD.MOV.U32 R18, RZ, RZ, RZ ;  /* 0x000000ffff127224 */ /* 0x001fce00078e00ff */
[----:B------:R-:W-:Y:S02]  /*07f0*/  @P1 IADD3 R15, PT, PT, R15, 0x1, RZ ;  /* 0x000000010f0f1810 */ /* 0x000fe40007ffe0ff */
[----:B-1----:R-:W-:Y:S02]  /*0800*/  IADD3 R13, PT, PT, RZ, -R19, RZ ;  /* 0x80000013ff0d7210 */ /* 0x002fe40007ffe0ff */
[----:B------:R-:W-:-:S03]  /*0810*/  SEL R14, R14, R15, !P3 ;  /* 0x0000000f0e0e7207 */ /* 0x000fc60005800000 */
[----:B------:R-:W-:-:S04]  /*0820*/  IMAD R13, R13, R6, RZ ;  /* 0x000000060d0d7224 */ /* 0x000fc800078e02ff */
[----:B------:R-:W-:-:S06]  /*0830*/  IMAD.HI.U32 R10, R19, R13, R18 ;  /* 0x0000000d130a7227 */ /* 0x000fcc00078e0012 */
[----:B------:R-:W-:-:S04]  /*0840*/  IMAD.HI.U32 R25, R10, R29, RZ ;  /* 0x0000001d0a197227 */ /* 0x000fc800078e00ff */
[----:B------:R-:W-:Y:S01]  /*0850*/  IMAD.HI.U32 R23, R10, R17, RZ ;  /* 0x000000110a177227 */ /* 0x000fe200078e00ff */
[----:B------:R-:W-:-:S03]  /*0860*/  IADD3 R21, PT, PT, -R25, RZ, RZ ;  /* 0x000000ff19157210 */ /* 0x000fc60007ffe1ff */
[----:B------:R-:W-:Y:S01]  /*0870*/  IMAD.HI.U32 R13, R10, R2, RZ ;  /* 0x000000020a0d7227 */ /* 0x000fe200078e00ff */
[----:B------:R-:W-:-:S03]  /*0880*/  IADD3 R19, PT, PT, -R23, RZ, RZ ;  /* 0x000000ff17137210 */ /* 0x000fc60007ffe1ff */
[C---:B------:R-:W-:Y:S01]  /*0890*/  IMAD R21, R6.reuse, R21, R29 ;  /* 0x0000001506157224 */ /* 0x040fe200078e021d */
[----:B------:R-:W-:Y:S01]  /*08a0*/  IADD3 R27, PT, PT, -R13, RZ, RZ ;  /* 0x000000ff0d1b7210 */ /* 0x000fe20007ffe1ff */
[----:B------:R-:W-:-:S03]  /*08b0*/  IMAD R19, R6, R19, R17 ;  /* 0x0000001306137224 */ /* 0x000fc600078e0211 */
[-C--:B------:R-:W-:Y:S01]  /*08c0*/  ISETP.GE.U32.AND P0, PT, R21, R6.reuse, PT ;  /* 0x000000061500720c */ /* 0x080fe20003f06070 */
[----:B------:R-:W-:Y:S01]  /*08d0*/  IMAD R15, R6, R27, R2 ;  /* 0x0000001b060f7224 */ /* 0x000fe200078e0202 */
[----:B------:R-:W-:Y:S01]  /*08e0*/  ISETP.GE.U32.AND P3, PT, R19, R6, PT ;  /* 0x000000061300720c */ /* 0x000fe20003f66070 */
[----:B------:R-:W-:-:S03]  /*08f0*/  IMAD.HI.U32 R2, R14, 0x38e38e39, RZ ;  /* 0x38e38e390e027827 */ /* 0x000fc600078e00ff */
[----:B------:R-:W-:Y:S02]  /*0900*/  ISETP.GE.U32.AND P2, PT, R15, R6, PT ;  /* 0x000000060f00720c */ /* 0x000fe40003f46070 */
[----:B------:R-:W-:-:S05]  /*0910*/  SHF.R.U32.HI R2, RZ, 0x3, R2 ;  /* 0x00000003ff027819 */ /* 0x000fca0000011602 */
[----:B------:R-:W-:Y:S01]  /*0920*/  IMAD R14, R2, -0x24, R14 ;  /* 0xffffffdc020e7824 */ /* 0x000fe200078e020e */
[----:B------:R-:W-:Y:S01]  /*0930*/  @P0 IADD3 R25, PT, PT, R25, 0x1, RZ ;  /* 0x0000000119190810 */ /* 0x000fe20007ffe0ff */
[----:B------:R-:W-:Y:S01]  /*0940*/  @P0 IMAD.IADD R21, R21, 0x1, -R6 ;  /* 0x0000000115150824 */ /* 0x000fe200078e0a06 */
[----:B------:R-:W-:Y:S02]  /*0950*/  @P3 IADD3 R19, PT, PT, R19, -R6, RZ ;  /* 0x8000000613133210 */ /* 0x000fe40007ffe0ff */
[----:B------:R-:W-:Y:S02]  /*0960*/  IADD3 R27, PT, PT, R9, R14, RZ ;  /* 0x0000000e091b7210 */ /* 0x000fe40007ffe0ff */
[----:B------:R-:W-:Y:S02]  /*0970*/  @P2 IADD3 R15, PT, PT, R15, -R6, RZ ;  /* 0x800000060f0f2210 */ /* 0x000fe40007ffe0ff */
[----:B------:R-:W-:Y:S02]  /*0980*/  ISETP.GE.AND P0, PT, R27, R12, PT ;  /* 0x0000000c1b00720c */ /* 0x000fe40003f06270 */
[----:B------:R-:W-:-:S02]  /*0990*/  ISETP.GE.U32.AND P5, PT, R19, R6, PT ;  /* 0x000000061300720c */ /* 0x000fc40003fa6070 */
[-C--:B------:R-:W-:Y:S02]  /*09a0*/  ISETP.GE.U32.AND P6, PT, R15, R6.reuse, PT ;  /* 0x000000060f00720c */ /* 0x080fe40003fc6070 */
[-C--:B------:R-:W-:Y:S02]  /*09b0*/  ISETP.GE.U32.AND P4, PT, R21, R6.reuse, PT ;  /* 0x000000061500720c */ /* 0x080fe40003f86070 */
[----:B------:R-:W-:Y:S02]  /*09c0*/  ISETP.LT.OR P0, PT, R27, RZ, P0 ;  /* 0x000000ff1b00720c */ /* 0x000fe40000701670 */
[----:B------:R-:W-:Y:S02]  /*09d0*/  @P3 IADD3 R23, PT, PT, R23, 0x1, RZ ;  /* 0x0000000117173810 */ /* 0x000fe40007ffe0ff */
[----:B------:R-:W-:Y:S02]  /*09e0*/  @P2 IADD3 R13, PT, PT, R13, 0x1, RZ ;  /* 0x000000010d0d2810 */ /* 0x000fe40007ffe0ff */
[----:B------:R-:W-:Y:S01]  /*09f0*/  ISETP.NE.U32.AND P3, PT, R6, RZ, PT ;  /* 0x000000ff0600720c */ /* 0x000fe20003f65070 */
[----:B------:R-:W-:Y:S01]  /*0a00*/  @P5 VIADD R23, R23, 0x1 ;  /* 0x0000000117175836 */ /* 0x000fe20000000000 */
[----:B------:R-:W-:-:S02]  /*0a10*/  LOP3.LUT R14, RZ, R6, RZ, 0x33, !PT ;  /* 0x00000006ff0e7212 */ /* 0x000fc400078e33ff */
[----:B------:R-:W-:Y:S02]  /*0a20*/  @P6 IADD3 R13, PT, PT, R13, 0x1, RZ ;  /* 0x000000010d0d6810 */ /* 0x000fe40007ffe0ff */
[----:B------:R-:W-:Y:S02]  /*0a30*/  @P4 IADD3 R25, PT, PT, R25, 0x1, RZ ;  /* 0x0000000119194810 */ /* 0x000fe40007ffe0ff */
[C---:B------:R-:W-:Y:S02]  /*0a40*/  SEL R20, R14.reuse, R13, !P3 ;  /* 0x0000000d0e147207 */ /* 0x040fe40005800000 */
[C---:B------:R-:W-:Y:S02]  /*0a50*/  SEL R16, R14.reuse, R25, !P3 ;  /* 0x000000190e107207 */ /* 0x040fe40005800000 */
[----:B------:R-:W-:Y:S02]  /*0a60*/  SEL R18, R14, R23, !P3 ;  /* 0x000000170e127207 */ /* 0x000fe40005800000 */
[----:B------:R-:W-:Y:S01]  /*0a70*/  IADD3 R13, PT, PT, R11, R17, RZ ;  /* 0x000000110b0d7210 */ /* 0x000fe20007ffe0ff */
[----:B------:R-:W-:Y:S06]  /*0a80*/  @P0 BRA `(.L_x_8) ;  /* 0x00000000003c0947 */ /* 0x000fec0003800000 */
[----:B------:R-:W-:-:S04]  /*0a90*/  LEA R2, R7, R2, 0x5 ;  /* 0x0000000207027211 */ /* 0x000fc800078e28ff */
[----:B------:R-:W-:-:S04]  /*0aa0*/  IADD3 R22, PT, PT, R2, -0x2, RZ ;  /* 0xfffffffe02167810 */ /* 0x000fc80007ffe0ff */
[----:B------:R-:W-:-:S04]  /*0ab0*/  ISETP.GE.AND P0, PT, R22, UR9, PT ;  /* 0x0000000916007c0c */ /* 0x000fc8000bf06270 */
[----:B------:R-:W-:-:S13]  /*0ac0*/  ISETP.LT.U32.OR P0, PT, R2, 0x2, P0 ;  /* 0x000000020200780c */ /* 0x000fda0000701470 */
[----:B------:R-:W-:Y:S05]  /*0ad0*/  @P0 BRA `(.L_x_8) ;  /* 0x0000000000280947 */ /* 0x000fea0003800000 */
[----:B------:R-:W-:Y:S02]  /*0ae0*/  ISETP.NE.U32.AND P0, PT, R6, RZ, PT ;  /* 0x000000ff0600720c */ /* 0x000fe40003f05070 */
[----:B------:R-:W-:-:S04]  /*0af0*/  IADD3 R2, PT, PT, R3, -R6, RZ ;  /* 0x8000000603027210 */ /* 0x000fc80007ffe0ff */
[----:B------:R-:W-:Y:S01]  /*0b00*/  SEL R2, R2, R3, P1 ;  /* 0x0000000302027207 */ /* 0x000fe20000800000 */
[----:B------:R-:W-:-:S06]  /*0b10*/  IMAD R3, R22, R12, R27 ;  /* 0x0000000c16037224 */ /* 0x000fcc00078e021b */
[----:B------:R-:W-:-:S05]  /*0b20*/  @!P0 LOP3.LUT R2, RZ, R6, RZ, 0x33, !PT ;  /* 0x00000006ff028212 */ /* 0x000fca00078e33ff */
[----:B------:R-:W-:-:S05]  /*0b30*/  IMAD R2, R3, R6, R2 ;  /* 0x0000000603027224 */ /* 0x000fca00078e0202 */
[----:B------:R-:W-:-:S04]  /*0b40*/  IADD3 R2, P0, PT, R2, UR12, RZ ;  /* 0x0000000c02027c10 */ /* 0x000fc8000ff1e0ff */
[----:B------:R-:W-:-:S05]  /*0b50*/  IADD3.X R3, PT, PT, RZ, UR13, RZ, P0, !PT ;  /* 0x0000000dff037c10 */ /* 0x000fca00087fe4ff */
[----:B------:R-:W2:Y:S04]  /*0b60*/  LDG.E.U8 R2, desc[UR6][R2.64] ;  /* 0x0000000602027981 */ /* 0x000ea8000c1e1100 */
[----:B--2---:R0:W-:Y:S02]  /*0b70*/  STS.U8 [R13+-0x800], R2 ;  /* 0xfff800020d007388 */ /* 0x0041e40000000000 */
.L_x_8:
[----:B------:R-:W-:Y:S05]  /*0b80*/  BSYNC.RECONVERGENT B1 ;  /* 0x0000000000017941 */ /* 0x000fea0003800200 */
.L_x_7:
[----:B0-----:R-:W-:Y:S01]  /*0b90*/  IMAD.HI.U32 R2, R16, 0x38e38e39, RZ ;  /* 0x38e38e3910027827 */ /* 0x001fe200078e00ff */
[----:B------:R-:W-:Y:S03]  /*0ba0*/  BSSY.RECONVERGENT B1, `(.L_x_9) ;  /* 0x0000021000017945 */ /* 0x000fe60003800200 */
[----:B------:R-:W-:Y:S01]  /*0bb0*/  IMAD.HI.U32 R23, R18, 0x38e38e39, RZ ;  /* 0x38e38e3912177827 */ /* 0x000fe200078e00ff */
[----:B------:R-:W-:-:S03]  /*0bc0*/  SHF.R.U32.HI R2, RZ, 0x3, R2 ;  /* 0x00000003ff027819 */ /* 0x000fc60000011602 */
[----:B------:R-:W-:Y:S01]  /*0bd0*/  IMAD.HI.U32 R22, R20, 0x38e38e39, RZ ;  /* 0x38e38e3914167827 */ /* 0x000fe200078e00ff */
[----:B------:R-:W-:-:S03]  /*0be0*/  SHF.R.U32.HI R23, RZ, 0x3, R23 ;  /* 0x00000003ff177819 */ /* 0x000fc60000011617 */
[----:B------:R-:W-:Y:S01]  /*0bf0*/  IMAD R16, R2, -0x24, R16 ;  /* 0xffffffdc02107824 */ /* 0x000fe200078e0210 */
[----:B------:R-:W-:Y:S01]  /*0c00*/  SHF.R.U32.HI R22, RZ, 0x3, R22 ;  /* 0x00000003ff167819 */ /* 0x000fe20000011616 */
[----:B------:R-:W-:-:S03]  /*0c10*/  IMAD R18, R23, -0x24, R18 ;  /* 0xffffffdc17127824 */ /* 0x000fc600078e0212 */
[C---:B------:R-:W-:Y:S01]  /*0c20*/  IADD3 R3, PT, PT, R9.reuse, R16, RZ ;  /* 0x0000001009037210 */ /* 0x040fe20007ffe0ff */
[----:B------:R-:W-:Y:S02]  /*0c30*/  IMAD R20, R22, -0x24, R20 ;  /* 0xffffffdc16147824 */ /* 0x000fe400078e0214 */
[----:B------:R-:W-:Y:S01]  /*0c40*/  IMAD.IADD R27, R9, 0x1, R18 ;  /* 0x00000001091b7824 */ /* 0x000fe200078e0212 */
[----:B------:R-:W-:Y:S02]  /*0c50*/  ISETP.GE.AND P1, PT, R3, R12, PT ;  /* 0x0000000c0300720c */ /* 0x000fe40003f26270 */
[----:B------:R-:W-:Y:S02]  /*0c60*/  IADD3 R25, PT, PT, R9, R20, RZ ;  /* 0x0000001409197210 */ /* 0x000fe40007ffe0ff */
[----:B------:R-:W-:Y:S02]  /*0c70*/  ISETP.LT.OR P1, PT, R3, RZ, P1 ;  /* 0x000000ff0300720c */ /* 0x000fe40000f21670 */
[----:B------:R-:W-:-:S02]  /*0c80*/  ISETP.GE.AND P2, PT, R27, R12, PT ;  /* 0x0000000c1b00720c */ /* 0x000fc40003f46270 */
[----:B------:R-:W-:Y:S02]  /*0c90*/  ISETP.GE.AND P0, PT, R25, R12, PT ;  /* 0x0000000c1900720c */ /* 0x000fe40003f06270 */
[----:B------:R-:W-:Y:S02]  /*0ca0*/  ISETP.LT.OR P2, PT, R27, RZ, P2 ;  /* 0x000000ff1b00720c */ /* 0x000fe40001741670 */
[----:B------:R-:W-:-:S05]  /*0cb0*/  ISETP.LT.OR P0, PT, R25, RZ, P0 ;  /* 0x000000ff1900720c */ /* 0x000fca0000701670 */
[----:B------:R-:W-:Y:S08]  /*0cc0*/  @P1 BRA `(.L_x_10) ;  /* 0x0000000000381947 */ /* 0x000ff00003800000 */
[----:B------:R-:W-:-:S04]  /*0cd0*/  LEA R2, R7, R2, 0x5 ;  /* 0x0000000207027211 */ /* 0x000fc800078e28ff */
[----:B------:R-:W-:-:S04]  /*0ce0*/  IADD3 R16, PT, PT, R2, -0x2, RZ ;  /* 0xfffffffe02107810 */ /* 0x000fc80007ffe0ff */
[----:B------:R-:W-:-:S04]  /*0cf0*/  ISETP.GE.AND P1, PT, R16, UR9, PT ;  /* 0x0000000910007c0c */ /* 0x000fc8000bf26270 */
[----:B------:R-:W-:-:S13]  /*0d00*/  ISETP.LT.U32.OR P1, PT, R2, 0x2, P1 ;  /* 0x000000020200780c */ /* 0x000fda0000f21470 */
[----:B------:R-:W-:Y:S05]  /*0d10*/  @P1 BRA `(.L_x_10) ;  /* 0x0000000000241947 */ /* 0x000fea0003800000 */
[----:B------:R-:W-:Y:S01]  /*0d20*/  IADD3 R2, PT, PT, R21, -R6, RZ ;  /* 0x8000000615027210 */ /* 0x000fe20007ffe0ff */
[----:B------:R-:W-:-:S03]  /*0d30*/  IMAD R3, R16, R12, R3 ;  /* 0x0000000c10037224 */ /* 0x000fc600078e0203 */
[----:B------:R-:W-:-:S04]  /*0d40*/  SEL R21, R2, R21, P4 ;  /* 0x0000001502157207 */ /* 0x000fc80002000000 */
[----:B------:R-:W-:-:S05]  /*0d50*/  SEL R21, R14, R21, !P3 ;  /* 0x000000150e157207 */ /* 0x000fca0005800000 */
[----:B------:R-:W-:-:S05]  /*0d60*/  IMAD R3, R3, R6, R21 ;  /* 0x0000000603037224 */ /* 0x000fca00078e0215 */
[----:B------:R-:W-:-:S04]  /*0d70*/  IADD3 R2, P1, PT, R3, UR12, RZ ;  /* 0x0000000c03027c10 */ /* 0x000fc8000ff3e0ff */
[----:B------:R-:W-:-:S05]  /*0d80*/  IADD3.X R3, PT, PT, RZ, UR13, RZ, P1, !PT ;  /* 0x0000000dff037c10 */ /* 0x000fca0008ffe4ff */
[----:B------:R-:W2:Y:S04]  /*0d90*/  LDG.E.U8 R2, desc[UR6][R2.64] ;  /* 0x0000000602027981 */ /* 0x000ea8000c1e1100 */
[----:B--2---:R0:W-:Y:S02]  /*0da0*/  STS.U8 [R13+-0x400], R2 ;  /* 0xfffc00020d007388 */ /* 0x0041e40000000000 */
.L_x_10:
[----:B------:R-:W-:Y:S05]  /*0db0*/  BSYNC.RECONVERGENT B1 ;  /* 0x0000000000017941 */ /* 0x000fea0003800200 */
.L_x_9:
[----:B------:R-:W-:Y:S04]  /*0dc0*/  BSSY.RECONVERGENT B1, `(.L_x_11) ;  /* 0x0000010000017945 */ /* 0x000fe80003800200 */
[----:B------:R-:W-:Y:S05]  /*0dd0*/  @P2 BRA `(.L_x_12) ;  /* 0x0000000000382947 */ /* 0x000fea0003800000 */
[----:B------:R-:W-:-:S04]  /*0de0*/  LEA R23, R7, R23, 0x5 ;  /* 0x0000001707177211 */ /* 0x000fc800078e28ff */
[----:B------:R-:W-:-:S04]  /*0df0*/  IADD3 R3, PT, PT, R23, -0x2, RZ ;  /* 0xfffffffe17037810 */ /* 0x000fc80007ffe0ff */
[----:B------:R-:W-:-:S04]  /*0e00*/  ISETP.GE.AND P1, PT, R3, UR9, PT ;  /* 0x0000000903007c0c */ /* 0x000fc8000bf26270 */
[----:B------:R-:W-:-:S13]  /*0e10*/  ISETP.LT.U32.OR P1, PT, R23, 0x2, P1 ;  /* 0x000000021700780c */ /* 0x000fda0000f21470 */
[----:B------:R-:W-:Y:S05]  /*0e20*/  @P1 BRA `(.L_x_12) ;  /* 0x0000000000241947 */ /* 0x000fea0003800000 */
[----:B0-----:R-:W-:Y:S02]  /*0e30*/  IMAD.IADD R2, R19, 0x1, -R6 ;  /* 0x0000000113027824 */ /* 0x001fe400078e0a06 */
[----:B------:R-:W-:-:S03]  /*0e40*/  IMAD R27, R3, R12, R27 ;  /* 0x0000000c031b7224 */ /* 0x000fc600078e021b */
[----:B------:R-:W-:-:S04]  /*0e50*/  SEL R19, R2, R19, P5 ;  /* 0x0000001302137207 */ /* 0x000fc80002800000 */
[----:B------:R-:W-:-:S05]  /*0e60*/  SEL R19, R14, R19, !P3 ;  /* 0x000000130e137207 */ /* 0x000fca0005800000 */
[----:B------:R-:W-:-:S05]  /*0e70*/  IMAD R19, R27, R6, R19 ;  /* 0x000000061b137224 */ /* 0x000fca00078e0213 */
[----:B------:R-:W-:-:S04]  /*0e80*/  IADD3 R2, P1, PT, R19, UR12, RZ ;  /* 0x0000000c13027c10 */ /* 0x000fc8000ff3e0ff */
[----:B------:R-:W-:-:S05]  /*0e90*/  IADD3.X R3, PT, PT, RZ, UR13, RZ, P1, !PT ;  /* 0x0000000dff037c10 */ /* 0x000fca0008ffe4ff */
[----:B------:R-:W2:Y:S04]  /*0ea0*/  LDG.E.U8 R2, desc[UR6][R2.64] ;  /* 0x0000000602027981 */ /* 0x000ea8000c1e1100 */
[----:B--2---:R1:W-:Y:S02]  /*0eb0*/  STS.U8 [R13], R2 ;  /* 0x000000020d007388 */ /* 0x0043e40000000000 */
.L_x_12:
[----:B------:R-:W-:Y:S05]  /*0ec0*/  BSYNC.RECONVERGENT B1 ;  /* 0x0000000000017941 */ /* 0x000fea0003800200 */
.L_x_11:
[----:B------:R-:W-:Y:S04]  /*0ed0*/  BSSY.RECONVERGENT B1, `(.L_x_13) ;  /* 0x0000010000017945 */ /* 0x000fe80003800200 */
[----:B------:R-:W-:Y:S05]  /*0ee0*/  @P0 BRA `(.L_x_14) ;  /* 0x0000000000380947 */ /* 0x000fea0003800000 */
[----:B------:R-:W-:-:S04]  /*0ef0*/  LEA R22, R7, R22, 0x5 ;  /* 0x0000001607167211 */ /* 0x000fc800078e28ff */
[----:B------:R-:W-:-:S04]  /*0f00*/  IADD3 R3, PT, PT, R22, -0x2, RZ ;  /* 0xfffffffe16037810 */ /* 0x000fc80007ffe0ff */
[----:B------:R-:W-:-:S04]  /*0f10*/  ISETP.GE.AND P0, PT, R3, UR9, PT ;  /* 0x0000000903007c0c */ /* 0x000fc8000bf06270 */
[----:B------:R-:W-:-:S13]  /*0f20*/  ISETP.LT.U32.OR P0, PT, R22, 0x2, P0 ;  /* 0x000000021600780c */ /* 0x000fda0000701470 */
[----:B------:R-:W-:Y:S05]  /*0f30*/  @P0 BRA `(.L_x_14) ;  /* 0x0000000000240947 */ /* 0x000fea0003800000 */
[----:B01----:R-:W-:Y:S01]  /*0f40*/  IADD3 R2, PT, PT, R15, -R6, RZ ;  /* 0x800000060f027210 */ /* 0x003fe20007ffe0ff */
[----:B------:R-:W-:-:S03]  /*0f50*/  IMAD R25, R3, R12, R25 ;  /* 0x0000000c03197224 */ /* 0x000fc600078e0219 */
[----:B------:R-:W-:-:S04]  /*0f60*/  SEL R15, R2, R15, P6 ;  /* 0x0000000f020f7207 */ /* 0x000fc80003000000 */
[----:B------:R-:W-:-:S05]  /*0f70*/  SEL R15, R14, R15, !P3 ;  /* 0x0000000f0e0f7207 */ /* 0x000fca0005800000 */
[----:B------:R-:W-:-:S05]  /*0f80*/  IMAD R15, R25, R6, R15 ;  /* 0x00000006190f7224 */ /* 0x000fca00078e020f */
[----:B------:R-:W-:-:S04]  /*0f90*/  IADD3 R2, P0, PT, R15, UR12, RZ ;  /* 0x0000000c0f027c10 */ /* 0x000fc8000ff1e0ff */
[----:B------:R-:W-:-:S05]  /*0fa0*/  IADD3.X R3, PT, PT, RZ, UR13, RZ, P0, !PT ;  /* 0x0000000dff037c10 */ /* 0x000fca00087fe4ff */
[----:B------:R-:W2:Y:S04]  /*0fb0*/  LDG.E.U8 R2, desc[UR6][R2.64] ;  /* 0x0000000602027981 */ /* 0x000ea8000c1e1100 */
[----:B--2---:R2:W-:Y:S02]  /*0fc0*/  STS.U8 [R13+0x400], R2 ;  /* 0x000400020d007388 */ /* 0x0045e40000000000 */
.L_x_14:
[----:B------:R-:W-:Y:S05]  /*0fd0*/  BSYNC.RECONVERGENT B1 ;  /* 0x0000000000017941 */ /* 0x000fea0003800200 */
.L_x_13:
[C---:B------:R-:W-:Y:S02]  /*0fe0*/  IADD3 R3, PT, PT, R17.reuse, 0x800, RZ ;  /* 0x0000080011037810 */ /* 0x040fe40007ffe0ff */
[----:B------:R-:W-:Y:S02]  /*0ff0*/  IADD3 R17, PT, PT, R17, 0x1000, RZ ;  /* 0x0000100011117810 */ /* 0x000fe40007ffe0ff */
[----:B------:R-:W-:-:S13]  /*1000*/  ISETP.GE.U32.AND P0, PT, R3, R8, PT ;  /* 0x000000080300720c */ /* 0x000fda0003f06070 */
[----:B------:R-:W-:Y:S05]  /*1010*/  @!P0 BRA `(.L_x_15) ;  /* 0xfffffff400b08947 */ /* 0x000fea000383ffff */
.L_x_1:
[----:B------:R-:W-:Y:S05]  /*1020*/  BSYNC.RECONVERGENT B0 ;  /* 0x0000000000007941 */ /* 0x000fea0003800200 */
.L_x_0:
[----:B------:R-:W3:Y:S01]  /*1030*/  LDCU UR14, c[0x0][0x394] ;  /* 0x00007280ff0e77ac */ /* 0x000ee20008000800 */
[----:B------:R-:W-:Y:S01]  /*1040*/  LEA R4, R4, R5, 0x5 ;  /* 0x0000000504047211 */ /* 0x000fe200078e28ff */
[----:B------:R-:W-:Y:S03]  /*1050*/  BAR.SYNC.DEFER_BLOCKING 0x0 ;  /* 0x0000000000007b1d */ /* 0x000fe60000010000 */
[----:B---3--:R-:W-:-:S13]  /*1060*/  ISETP.GE.U32.AND P0, PT, R4, UR14, PT ;  /* 0x0000000e04007c0c */ /* 0x008fda000bf06070 */
[----:B------:R-:W-:Y:S05]  /*1070*/  @P0 EXIT ;  /* 0x000000000000094d */ /* 0x000fea0003800000 */
[----:B------:R-:W3:Y:S01]  /*1080*/  LDCU UR8, c[0x0][0x390] ;  /* 0x00007200ff0877ac */ /* 0x000ee20008000800 */
[----:B------:R-:W-:-:S05]  /*1090*/  IMAD R7, R7, 0x20, R0 ;  /* 0x0000002007077824 */ /* 0x000fca00078e0200 */
[----:B---3--:R-:W-:-:S13]  /*10a0*/  ISETP.GE.U32.AND P0, PT, R7, UR8, PT ;  /* 0x0000000807007c0c */ /* 0x008fda000bf06070 */
[----:B------:R-:W-:Y:S05]  /*10b0*/  @P0 EXIT ;  /* 0x000000000000094d */ /* 0x000fea0003800000 */
[C---:B012---:R-:W-:Y:S01]  /*10c0*/  IADD3 R2, PT, PT, R4.reuse, -0x2, RZ ;  /* 0xfffffffe04027810 */ /* 0x047fe20007ffe0ff */
[----:B------:R-:W0:Y:S01]  /*10d0*/  S2UR UR5, SR_CgaCtaId ;  /* 0x00000000000579c3 */ /* 0x000e220000008800 */
[----:B------:R-:W-:Y:S01]  /*10e0*/  IADD3 R3, PT, PT, R4, -0x1, RZ ;  /* 0xffffffff04037810 */ /* 0x000fe20007ffe0ff */
[----:B------:R-:W-:Y:S01]  /*10f0*/  IMAD R5, R0, 0x24, R5 ;  /* 0x0000002400057824 */ /* 0x000fe200078e0205 */
[C---:B------:R-:W-:Y:S01]  /*1100*/  ISETP.GE.AND P1, PT, R2.reuse, UR14, PT ;  /* 0x0000000e02007c0c */ /* 0x040fe2000bf26270 */
[----:B------:R-:W-:Y:S01]  /*1110*/  UMOV UR4, 0x400 ;  /* 0x0000040000047882 */ /* 0x000fe20000000000 */
[----:B------:R-:W-:Y:S01]  /*1120*/  ISETP.GE.AND P0, PT, R3, UR14, PT ;  /* 0x0000000e03007c0c */ /* 0x000fe2000bf06270 */
[----:B------:R-:W-:Y:S01]  /*1130*/  BSSY.RECONVERGENT B0, `(.L_x_16) ;  /* 0x0000029000007945 */ /* 0x000fe20003800200 */
[----:B------:R-:W-:Y:S02]  /*1140*/  ISETP.LT.OR P1, PT, R2, RZ, P1 ;  /* 0x000000ff0200720c */ /* 0x000fe40000f21670 */
[----:B------:R-:W-:-:S02]  /*1150*/  CS2R R10, SRZ ;  /* 0x00000000000a7805 */ /* 0x000fc4000001ff00 */
[----:B------:R-:W-:Y:S01]  /*1160*/  ISETP.LT.OR P0, PT, R3, RZ, P0 ;  /* 0x000000ff0300720c */ /* 0x000fe20000701670 */
[----:B------:R-:W-:Y:S01]  /*1170*/  VIADD R9, R5, 0x2 ;  /* 0x0000000205097836 */ /* 0x000fe20000000000 */
[----:B------:R-:W-:Y:S02]  /*1180*/  IADD3 R2, PT, PT, R4, 0x2, RZ ;  /* 0x0000000204027810 */ /* 0x000fe40007ffe0ff */
[----:B------:R-:W-:Y:S02]  /*1190*/  IADD3 R3, PT, PT, R7, -0x2, RZ ;  /* 0xfffffffe07037810 */ /* 0x000fe40007ffe0ff */
[C---:B------:R-:W-:Y:S02]  /*11a0*/  ISETP.GE.AND P2, PT, R2.reuse, UR14, PT ;  /* 0x0000000e02007c0c */ /* 0x040fe4000bf46270 */
[----:B------:R-:W-:Y:S02]  /*11b0*/  ISETP.GE.AND P5, PT, R3, UR8, PT ;  /* 0x0000000803007c0c */ /* 0x000fe4000bfa6270 */
[----:B------:R-:W-:-:S02]  /*11c0*/  ISETP.LT.OR P2, PT, R2, RZ, P2 ;  /* 0x000000ff0200720c */ /* 0x000fc40001741670 */
[----:B------:R-:W-:Y:S02]  /*11d0*/  ISETP.LT.OR P5, PT, R3, RZ, P5 ;  /* 0x000000ff0300720c */ /* 0x000fe40002fa1670 */
[----:B------:R-:W-:Y:S02]  /*11e0*/  CS2R R2, SRZ ;  /* 0x0000000000027805 */ /* 0x000fe4000001ff00 */
[----:B------:R-:W-:Y:S01]  /*11f0*/  P2R R16, PR, RZ, 0x4 ;  /* 0x00000004ff107803 */ /* 0x000fe20000000000 */
[----:B0-----:R-:W-:Y:S01]  /*1200*/  ULEA UR9, UR5, UR4, 0x18 ;  /* 0x0000000405097291 */ /* 0x001fe2000f8ec0ff */
[----:B------:R-:W-:Y:S02]  /*1210*/  PLOP3.LUT P2, PT, P1, P5, PT, 0xf8, 0x8f ;  /* 0x00000000008f781c */ /* 0x000fe40000f4bf70 */
[----:B------:R-:W-:Y:S01]  /*1220*/  IADD3 R0, PT, PT, R4, 0x1, RZ ;  /* 0x0000000104007810 */ /* 0x000fe20007ffe0ff */
[----:B------:R-:W-:Y:S01]  /*1230*/  UIADD3 UR10, UPT, UPT, UR9, 0x1, URZ ;  /* 0x00000001090a7890 */ /* 0x000fe2000fffe0ff */
[----:B------:R-:W-:-:S02]  /*1240*/  IADD3 R8, PT, PT, R7, -0x1, RZ ;  /* 0xffffffff07087810 */ /* 0x000fc40007ffe0ff */
[----:B------:R-:W-:Y:S02]  /*1250*/  ISETP.GE.AND P4, PT, R0, UR14, PT ;  /* 0x0000000e00007c0c */ /* 0x000fe4000bf86270 */
[----:B------:R-:W-:Y:S02]  /*1260*/  ISETP.GE.AND P3, PT, R8, UR8, PT ;  /* 0x0000000808007c0c */ /* 0x000fe4000bf66270 */
[----:B------:R-:W-:Y:S02]  /*1270*/  ISETP.GE.AND P6, PT, R4, UR14, PT ;  /* 0x0000000e04007c0c */ /* 0x000fe4000bfc6270 */
[----:B------:R-:W-:Y:S01]  /*1280*/  ISETP.LT.OR P4, PT, R0, RZ, P4 ;  /* 0x000000ff0000720c */ /* 0x000fe20002781670 */
[----:B------:R-:W-:Y:S01]  /*1290*/  HFMA2 R0, -RZ, RZ, 0, 0 ;  /* 0x00000000ff007431 */ /* 0x000fe200000001ff */
[----:B------:R-:W-:Y:S01]  /*12a0*/  ISETP.LT.OR P3, PT, R8, RZ, P3 ;  /* 0x000000ff0800720c */ /* 0x000fe20001f61670 */
[----:B------:R-:W-:Y:S01]  /*12b0*/  IMAD R8, R5, R6, R6 ;  /* 0x0000000605087224 */ /* 0x000fe200078e0206 */
[----:B------:R-:W-:-:S02]  /*12c0*/  MOV R12, RZ ;  /* 0x000000ff000c7202 */ /* 0x000fc40000000f00 */
[----:B------:R-:W-:Y:S01]  /*12d0*/  ISETP.LT.OR P6, PT, R4, RZ, P6 ;  /* 0x000000ff0400720c */ /* 0x000fe200037c1670 */
[----:B------:R-:W-:-:S12]  /*12e0*/  @P2 BRA `(.L_x_17) ;  /* 0x0000000000342947 */ /* 0x000fd80003800000 */
[----:B------:R-:W-:Y:S01]  /*12f0*/  IMAD R13, R5, R6, UR9 ;  /* 0x00000009050d7e24 */ /* 0x000fe2000f8e0206 */
[----:B------:R-:W0:Y:S04]  /*1300*/  LDCU.U8 UR4, c[0x3][URZ] ;  /* 0x00c00000ff0477ac */ /* 0x000e280008000000 */
[----:B------:R-:W1:Y:S01]  /*1310*/  LDS.U8 R10, [R13+0x2] ;  /* 0x000002000d0a7984 */ /* 0x000e620000000000 */
[----:B------:R-:W1:Y:S03]  /*1320*/  LDCU.S8 UR5, c[0x3][0x19] ;  /* 0x00c00320ff0577ac */ /* 0x000e660008000200 */
[----:B------:R-:W2:Y:S04]  /*1330*/  LDS.U8 R11, [R13+0x1] ;  /* 0x000001000d0b7984 */ /* 0x000ea80000000000 */
[----:B------:R-:W3:Y:S01]  /*1340*/  LDS.U8 R12, [R13] ;  /* 0x000000000d0c7984 */ /* 0x000ee20000000000 */
[----:B0-----:R-:W-:Y:S01]  /*1350*/  UPRMT UR4, UR4, 0x8880, URZ ;  /* 0x0000888004047896 */ /* 0x001fe200080000ff */
[----:B-1----:R-:W-:-:S05]  /*1360*/  IMAD R0, R10, UR5, RZ ;  /* 0x000000050a007c24 */ /* 0x002fca000f8e02ff */
[----:B------:R-:W-:Y:S02]  /*1370*/  IMAD R10, R10, UR4, RZ ;  /* 0x000000040a0a7c24 */ /* 0x000fe4000f8e02ff */
[C---:B--2---:R-:W-:Y:S02]  /*1380*/  IMAD R2, R11.reuse, UR5, RZ ;  /* 0x000000050b027c24 */ /* 0x044fe4000f8e02ff */
[----:B------:R-:W-:Y:S02]  /*1390*/  IMAD R11, R11, UR4, RZ ;  /* 0x000000040b0b7c24 */ /* 0x000fe4000f8e02ff */
[C---:B---3--:R-:W-:Y:S02]  /*13a0*/  IMAD R3, R12.reuse, UR5, RZ ;  /* 0x000000050c037c24 */ /* 0x048fe4000f8e02ff */
[----:B------:R-:W-:-:S07]  /*13b0*/  IMAD R12, R12, UR4, RZ ;  /* 0x000000040c0c7c24 */ /* 0x000fce000f8e02ff */
.L_x_17:
[----:B------:R-:W-:Y:S05]  /*13c0*/  BSYNC.RECONVERGENT B0 ;  /* 0x0000000000007941 */ /* 0x000fea0003800200 */
.L_x_16:
[----:B------:R-:W-:Y:S01]  /*13d0*/  PLOP3.LUT P2, PT, P0, P5, PT, 0xf8, 0x8f ;  /* 0x00000000008f781c */ /* 0x000fe2000074bf70 */
[----:B------:R-:W-:-:S12]  /*13e0*/  BSSY.RECONVERGENT B0, `(.L_x_18) ;  /* 0x000000d000007945 */ /* 0x000fd80003800200 */
[----:B------:R-:W-:Y:S05]  /*13f0*/  @P2 BRA `(.L_x_19) ;  /* 0x00000000002c2947 */ /* 0x000fea0003800000 */
[----:B------:R-:W0:Y:S01]  /*1400*/  LDS.U8 R13, [R8+UR9+0x2] ;  /* 0x00000209080d7984 */ /* 0x000e220008000000 */
[----:B------:R-:W0:Y:S03]  /*1410*/  LDCU.S8 UR4, c[0x3][0x5] ;  /* 0x00c000a0ff0477ac */ /* 0x000e260008000200 */
[----:B------:R-:W1:Y:S01]  /*1420*/  LDS.U8 R14, [R8+UR9+0x1] ;  /* 0x00000109080e7984 */ /* 0x000e620008000000 */
[----:B------:R-:W2:Y:S03]  /*1430*/  LDCU.S8 UR5, c[0x3][0x1e] ;  /* 0x00c003c0ff0577ac */ /* 0x000ea60008000200 */
[----:B------:R-:W3:Y:S01]  /*1440*/  LDS.U8 R15, [R8+UR9] ;  /* 0x00000009080f7984 */ /* 0x000ee20008000000 */
[C---:B0-----:R-:W-:Y:S02]  /*1450*/  IMAD R10, R13.reuse, UR4, R10 ;  /* 0x000000040d0a7c24 */ /* 0x041fe4000f8e020a */
[----:B--2---:R-:W-:-:S02]  /*1460*/  IMAD R0, R13, UR5, R0 ;  /* 0x000000050d007c24 */ /* 0x004fc4000f8e0200 */
[C---:B-1----:R-:W-:Y:S02]  /*1470*/  IMAD R11, R14.reuse, UR4, R11 ;  /* 0x000000040e0b7c24 */ /* 0x042fe4000f8e020b */
[----:B------:R-:W-:Y:S02]  /*1480*/  IMAD R2, R14, UR5, R2 ;  /* 0x000000050e027c24 */ /* 0x000fe4000f8e0202 */
[C---:B---3--:R-:W-:Y:S02]  /*1490*/  IMAD R12, R15.reuse, UR4, R12 ;  /* 0x000000040f0c7c24 */ /* 0x048fe4000f8e020c */
[----:B------:R-:W-:-:S07]  /*14a0*/  IMAD R3, R15, UR5, R3 ;  /* 0x000000050f037c24 */ /* 0x000fce000f8e0203 */
.L_x_19:
[----:B------:R-:W-:Y:S05]  /*14b0*/  BSYNC.RECONVERGENT B0 ;  /* 0x0000000000007941 */ /* 0x000fea0003800200 */
.L_x_18:
[----:B------:R-:W-:Y:S01]  /*14c0*/  PLOP3.LUT P2, PT, P6, P5, PT, 0xf8, 0x8f ;  /* 0x00000000008f781c */ /* 0x000fe2000374bf70 */
[----:B------:R-:W-:-:S12]  /*14d0*/  BSSY.RECONVERGENT B0, `(.L_x_20) ;  /* 0x000000e000007945 */ /* 0x000fd80003800200 */
[----:B------:R-:W-:Y:S05]  /*14e0*/  @P2 BRA `(.L_x_21) ;  /* 0x0000000000302947 */ /* 0x000fea0003800000 */
[----:B------:R-:W-:Y:S01]  /*14f0*/  IMAD R17, R9, R6, UR9 ;  /* 0x0000000909117e24 */ /* 0x000fe2000f8e0206 */
[----:B------:R-:W0:Y:S04]  /*1500*/  LDCU.S8 UR4, c[0x3][0xa] ;  /* 0x00c00140ff0477ac */ /* 0x000e280008000200 */
[----:B------:R-:W0:Y:S01]  /*1510*/  LDS.U8 R13, [R17+0x2] ;  /* 0x00000200110d7984 */ /* 0x000e220000000000 */
[----:B------:R-:W1:Y:S03]  /*1520*/  LDCU.S8 UR5, c[0x3][0x23] ;  /* 0x00c00460ff0577ac */ /* 0x000e660008000200 */
[----:B------:R-:W2:Y:S04]  /*1530*/  LDS.U8 R14, [R17+0x1] ;  /* 0x00000100110e7984 */ /* 0x000ea80000000000 */
[----:B------:R-:W3:Y:S01]  /*1540*/  LDS.U8 R15, [R17] ;  /* 0x00000000110f7984 */ /* 0x000ee20000000000 */
[----:B0-----:R-:W-:-:S02]  /*1550*/  IMAD R10, R13, UR4, R10 ;  /* 0x000000040d0a7c24 */ /* 0x001fc4000f8e020a */
[----:B-1----:R-:W-:Y:S02]  /*1560*/  IMAD R0, R13, UR5, R0 ;  /* 0x000000050d007c24 */ /* 0x002fe4000f8e0200 */
[C---:B--2---:R-:W-:Y:S02]  /*1570*/  IMAD R11, R14.reuse, UR4, R11 ;  /* 0x000000040e0b7c24 */ /* 0x044fe4000f8e020b */
[----:B------:R-:W-:Y:S02]  /*1580*/  IMAD R2, R14, UR5, R2 ;  /* 0x000000050e027c24 */ /* 0x000fe4000f8e0202 */
[C---:B---3--:R-:W-:Y:S02]  /*1590*/  IMAD R12, R15.reuse, UR4, R12 ;  /* 0x000000040f0c7c24 */ /* 0x048fe4000f8e020c */
[----:B------:R-:W-:-:S07]  /*15a0*/  IMAD R3, R15, UR5, R3 ;  /* 0x000000050f037c24 */ /* 0x000fce000f8e0203 */
.L_x_21:
[----:B------:R-:W-:Y:S05]  /*15b0*/  BSYNC.RECONVERGENT B0 ;  /* 0x0000000000007941 */ /* 0x000fea0003800200 */
.L_x_20:
[----:B------:R-:W-:Y:S01]  /*15c0*/  PLOP3.LUT P2, PT, P4, P5, PT, 0xf8, 0x8f ;  /* 0x00000000008f781c */ /* 0x000fe2000274bf70 */
[----:B------:R-:W-:Y:S01]  /*15d0*/  BSSY.RECONVERGENT B0, `(.L_x_22) ;  /* 0x0000015000007945 */ /* 0x000fe20003800200 */
[----:B------:R-:W-:Y:S02]  /*15e0*/  P2R R13, PR, RZ, 0x1 ;  /* 0x00000001ff0d7803 */ /* 0x000fe40000000000 */
[----:B------:R-:W-:Y:S02]  /*15f0*/  ISETP.NE.AND P0, PT, R16, RZ, PT ;  /* 0x000000ff1000720c */ /* 0x000fe40003f05270 */
[----:B------:R-:W-:Y:S02]  /*1600*/  IADD3 R19, PT, PT, R7, 0x1, RZ ;  /* 0x0000000107137810 */ /* 0x000fe40007ffe0ff */
[----:B------:R-:W-:Y:S02]  /*1610*/  PLOP3.LUT P5, PT, P0, P5, PT, 0xf8, 0x8f ;  /* 0x00000000008f781c */ /* 0x000fe400007abf70 */
[----:B------:R-:W-:-:S02]  /*1620*/  ISETP.NE.AND P0, PT, R13, RZ, PT ;  /* 0x000000ff0d00720c */ /* 0x000fc40003f05270 */
[----:B------:R-:W-:Y:S01]  /*1630*/  IADD3 R13, PT, PT, R5, 0x3, RZ ;  /* 0x00000003050d7810 */ /* 0x000fe20007ffe0ff */
[----:B------:R-:W-:Y:S10]  /*1640*/  @P2 BRA `(.L_x_23) ;  /* 0x0000000000342947 */ /* 0x000ff40003800000 */
[----:B------:R-:W-:Y:S01]  /*1650*/  IMAD R18, R13, R6, UR9 ;  /* 0x000000090d127e24 */ /* 0x000fe2000f8e0206 */
[----:B------:R-:W0:Y:S04]  /*1660*/  LDCU.U8 UR5, c[0x3][0x28] ;  /* 0x00c00500ff0577ac */ /* 0x000e280008000000 */
[----:B------:R-:W1:Y:S01]  /*1670*/  LDS.U8 R15, [R18+0x2] ;  /* 0x00000200120f7984 */ /* 0x000e620000000000 */
[----:B------:R-:W1:Y:S03]  /*1680*/  LDCU.S8 UR4, c[0x3][0xf] ;  /* 0x00c001e0ff0477ac */ /* 0x000e660008000200 */
[----:B------:R-:W2:Y:S04]  /*1690*/  LDS.U8 R14, [R18+0x1] ;  /* 0x00000100120e7984 */ /* 0x000ea80000000000 */
[----:B------:R-:W3:Y:S01]  /*16a0*/  LDS.U8 R17, [R18] ;  /* 0x0000000012117984 */ /* 0x000ee20000000000 */
[----:B0-----:R-:W-:Y:S01]  /*16b0*/  UPRMT UR5, UR5, 0x8880, URZ ;  /* 0x0000888005057896 */ /* 0x001fe200080000ff */
[----:B-1----:R-:W-:-:S05]  /*16c0*/  IMAD R10, R15, UR4, R10 ;  /* 0x000000040f0a7c24 */ /* 0x002fca000f8e020a */
[----:B------:R-:W-:Y:S02]  /*16d0*/  IMAD R0, R15, UR5, R0 ;  /* 0x000000050f007c24 */ /* 0x000fe4000f8e0200 */
[C---:B--2---:R-:W-:Y:S02]  /*16e0*/  IMAD R11, R14.reuse, UR4, R11 ;  /* 0x000000040e0b7c24 */ /* 0x044fe4000f8e020b */
[----:B------:R-:W-:Y:S02]  /*16f0*/  IMAD R2, R14, UR5, R2 ;  /* 0x000000050e027c24 */ /* 0x000fe4000f8e0202 */
[C---:B---3--:R-:W-:Y:S02]  /*1700*/  IMAD R12, R17.reuse, UR4, R12 ;  /* 0x00000004110c7c24 */ /* 0x048fe4000f8e020c */
[----:B------:R-:W-:-:S07]  /*1710*/  IMAD R3, R17, UR5, R3 ;  /* 0x0000000511037c24 */ /* 0x000fce000f8e0203 */
.L_x_23:
[----:B------:R-:W-:Y:S05]  /*1720*/  BSYNC.RECONVERGENT B0 ;  /* 0x0000000000007941 */ /* 0x000fea0003800200 */
.L_x_22:
[----:B------:R-:W-:Y:S01]  /*1730*/  MOV R17, UR10 ;  /* 0x0000000a00117c02 */ /* 0x000fe20008000f00 */
[----:B------:R-:W-:Y:S01]  /*1740*/  BSSY.RECONVERGENT B0, `(.L_x_24) ;  /* 0x0000013000007945 */ /* 0x000fe20003800200 */
[----:B------:R-:W-:Y:S02]  /*1750*/  ISETP.GE.AND P2, PT, R19, UR8, PT ;  /* 0x0000000813007c0c */ /* 0x000fe4000bf46270 */
[----:B------:R-:W-:Y:S01]  /*1760*/  IADD3 R15, PT, PT, R5, 0x4, RZ ;  /* 0x00000004050f7810 */ /* 0x000fe20007ffe0ff */
[----:B------:R-:W-:Y:S01]  /*1770*/  IMAD R17, R6, 0x24, R17 ;  /* 0x0000002406117824 */ /* 0x000fe200078e0211 */
        /* <DEDUP_REMOVED lines=15> */
.L_x_25:
[----:B------:R-:W-:Y:S05]  /*1870*/  BSYNC.RECONVERGENT B0 ;  /* 0x0000000000007941 */ /* 0x000fea0003800200 */
.L_x_24:
[----:B------:R-:W-:Y:S01]  /*1880*/  PLOP3.LUT P5, PT, P1, P3, PT, 0xf8, 0x8f ;  /* 0x00000000008f781c */ /* 0x000fe20000fa7f70 */
[----:B------:R-:W-:-:S12]  /*1890*/  BSSY.RECONVERGENT B0, `(.L_x_26) ;  /* 0x000000e000007945 */ /* 0x000fd80003800200 */
[----:B------:R-:W-:Y:S05]  /*18a0*/  @P5 BRA `(.L_x_27) ;  /* 0x0000000000305947 */ /* 0x000fea0003800000 */
[----:B------:R-:W-:Y:S01]  /*18b0*/  IMAD R14, R5, R6, R17 ;  /* 0x00000006050e7224 */ /* 0x000fe200078e0211 */
[----:B------:R-:W0:Y:S04]  /*18c0*/  LDCU.S8 UR4, c[0x3][0x1] ;  /* 0x00c00020ff0477ac */ /* 0x000e280008000200 */
[----:B------:R-:W0:Y:S01]  /*18d0*/  LDS.U8 R19, [R14+0x1] ;  /* 0x000001000e137984 */ /* 0x000e220000000000 */
[----:B------:R-:W1:Y:S03]  /*18e0*/  LDCU.S8 UR5, c[0x3][0x1a] ;  /* 0x00c00340ff0577ac */ /* 0x000e660008000200 */
[----:B------:R-:W2:Y:S04]  /*18f0*/  LDS.U8 R18, [R14] ;  /* 0x000000000e127984 */ /* 0x000ea80000000000 */
[----:B------:R-:W3:Y:S01]  /*1900*/  LDS.U8 R20, [R14+-0x1] ;  /* 0xffffff000e147984 */ /* 0x000ee20000000000 */
[----:B0-----:R-:W-:-:S02]  /*1910*/  IMAD R10, R19, UR4, R10 ;  /* 0x00000004130a7c24 */ /* 0x001fc4000f8e020a */
[----:B-1----:R-:W-:Y:S02]  /*1920*/  IMAD R0, R19, UR5, R0 ;  /* 0x0000000513007c24 */ /* 0x002fe4000f8e0200 */
[C---:B--2---:R-:W-:Y:S02]  /*1930*/  IMAD R11, R18.reuse, UR4, R11 ;  /* 0x00000004120b7c24 */ /* 0x044fe4000f8e020b */
[----:B------:R-:W-:Y:S02]  /*1940*/  IMAD R2, R18, UR5, R2 ;  /* 0x0000000512027c24 */ /* 0x000fe4000f8e0202 */
[C---:B---3--:R-:W-:Y:S02]  /*1950*/  IMAD R12, R20.reuse, UR4, R12 ;  /* 0x00000004140c7c24 */ /* 0x048fe4000f8e020c */
[----:B------:R-:W-:-:S07]  /*1960*/  IMAD R3, R20, UR5, R3 ;  /* 0x0000000514037c24 */ /* 0x000fce000f8e0203 */
.L_x_27:
[----:B------:R-:W-:Y:S05]  /*1970*/  BSYNC.RECONVERGENT B0 ;  /* 0x0000000000007941 */ /* 0x000fea0003800200 */
.L_x_26:
[----:B------:R-:W-:Y:S01]  /*1980*/  PLOP3.LUT P5, PT, P0, P3, PT, 0xf8, 0x8f ;  /* 0x00000000008f781c */ /* 0x000fe200007a7f70 */
[----:B------:R-:W-:-:S12]  /*1990*/  BSSY.RECONVERGENT B0, `(.L_x_28) ;  /* 0x000000e000007945 */ /* 0x000fd80003800200 */
[----:B------:R-:W-:Y:S05]  /*19a0*/  @P5 BRA `(.L_x_29) ;  /* 0x0000000000305947 */ /* 0x000fea0003800000 */
[----:B------:R-:W-:Y:S01]  /*19b0*/  IADD3 R14, PT, PT, R8, R17, RZ ;  /* 0x00000011080e7210 */ /* 0x000fe20007ffe0ff */
        /* <DEDUP_REMOVED lines=11> */
.L_x_29:
[----:B------:R-:W-:Y:S05]  /*1a70*/  BSYNC.RECONVERGENT B0 ;  /* 0x0000000000007941 */ /* 0x000fea0003800200 */
.L_x_28:
[----:B------:R-:W-:Y:S01]  /*1a80*/  PLOP3.LUT P5, PT, P6, P3, PT, 0xf8, 0x8f ;  /* 0x00000000008f781c */ /* 0x000fe200037a7f70 */
[----:B------:R-:W-:-:S12]  /*1a90*/  BSSY.RECONVERGENT B0, `(.L_x_30) ;  /* 0x000000f000007945 */ /* 0x000fd80003800200 */
[----:B------:R-:W-:Y:S05]  /*1aa0*/  @P5 BRA `(.L_x_31) ;  /* 0x0000000000345947 */ /* 0x000fea0003800000 */
[----:B------:R-:W-:Y:S01]  /*1ab0*/  IMAD R14, R9, R6, R17 ;  /* 0x00000006090e7224 */ /* 0x000fe200078e0211 */
[----:B------:R-:W0:Y:S04]  /*1ac0*/  LDCU.U8 UR5, c[0x3][0x24] ;  /* 0x00c00480ff0577ac */ /* 0x000e280008000000 */
[----:B------:R-:W1:Y:S01]  /*1ad0*/  LDS.U8 R19, [R14+0x1] ;  /* 0x000001000e137984 */ /* 0x000e620000000000 */
[----:B------:R-:W1:Y:S03]  /*1ae0*/  LDCU.S8 UR4, c[0x3][0xb] ;  /* 0x00c00160ff0477ac */ /* 0x000e660008000200 */
[----:B------:R-:W2:Y:S04]  /*1af0*/  LDS.U8 R18, [R14] ;  /* 0x000000000e127984 */ /* 0x000ea80000000000 */
[----:B------:R-:W3:Y:S01]  /*1b00*/  LDS.U8 R20, [R14+-0x1] ;  /* 0xffffff000e147984 */ /* 0x000ee20000000000 */
[----:B0-----:R-:W-:Y:S01]  /*1b10*/  UPRMT UR5, UR5, 0x8880, URZ ;  /* 0x0000888005057896 */ /* 0x001fe200080000ff */
[----:B-1----:R-:W-:-:S05]  /*1b20*/  IMAD R10, R19, UR4, R10 ;  /* 0x00000004130a7c24 */ /* 0x002fca000f8e020a */
[----:B------:R-:W-:Y:S02]  /*1b30*/  IMAD R0, R19, UR5, R0 ;  /* 0x0000000513007c24 */ /* 0x000fe4000f8e0200 */
[C---:B--2---:R-:W-:Y:S02]  /*1b40*/  IMAD R11, R18.reuse, UR4, R11 ;  /* 0x00000004120b7c24 */ /* 0x044fe4000f8e020b */
[----:B------:R-:W-:Y:S02]  /*1b50*/  IMAD R2, R18, UR5, R2 ;  /* 0x0000000512027c24 */ /* 0x000fe4000f8e0202 */
[C---:B---3--:R-:W-:Y:S02]  /*1b60*/  IMAD R12, R20.reuse, UR4, R12 ;  /* 0x00000004140c7c24 */ /* 0x048fe4000f8e020c */
[----:B------:R-:W-:-:S07]  /*1b70*/  IMAD R3, R20, UR5, R3 ;  /* 0x0000000514037c24 */ /* 0x000fce000f8e0203 */
.L_x_31:
[----:B------:R-:W-:Y:S05]  /*1b80*/  BSYNC.RECONVERGENT B0 ;  /* 0x0000000000007941 */ /* 0x000fea0003800200 */
.L_x_30:
[----:B------:R-:W-:Y:S01]  /*1b90*/  PLOP3.LUT P5, PT, P4, P3, PT, 0xf8, 0x8f ;  /* 0x00000000008f781c */ /* 0x000fe200027a7f70 */
[----:B------:R-:W-:Y:S01]  /*1ba0*/  BSSY.RECONVERGENT B0, `(.L_x_32) ;  /* 0x0000013000007945 */ /* 0x000fe20003800200 */
[----:B------:R-:W-:Y:S02]  /*1bb0*/  P2R R14, PR, RZ, 0x1 ;  /* 0x00000001ff0e7803 */ /* 0x000fe40000000000 */
[----:B------:R-:W-:-:S04]  /*1bc0*/  ISETP.NE.AND P0, PT, R16, RZ, PT ;  /* 0x000000ff1000720c */ /* 0x000fc80003f05270 */
[----:B------:R-:W-:Y:S02]  /*1bd0*/  PLOP3.LUT P3, PT, P0, P3, PT, 0xf8, 0x8f ;  /* 0x00000000008f781c */ /* 0x000fe40000767f70 */
[----:B------:R-:W-:-:S03]  /*1be0*/  ISETP.NE.AND P0, PT, R14, RZ, PT ;  /* 0x000000ff0e00720c */ /* 0x000fc60003f05270 */
[----:B------:R-:W-:Y:S10]  /*1bf0*/  @P5 BRA `(.L_x_33) ;  /* 0x0000000000345947 */ /* 0x000ff40003800000 */
        /* <DEDUP_REMOVED lines=13> */
.L_x_33:
[----:B------:R-:W-:Y:S05]  /*1cd0*/  BSYNC.RECONVERGENT B0 ;  /* 0x0000000000007941 */ /* 0x000fea0003800200 */
.L_x_32:
[C---:B------:R-:W-:Y:S01]  /*1ce0*/  ISETP.GE.AND P5, PT, R7.reuse, UR8, PT ;  /* 0x0000000807007c0c */ /* 0x040fe2000bfa6270 */
[----:B------:R-:W-:Y:S03]  /*1cf0*/  BSSY.RECONVERGENT B0, `(.L_x_34) ;  /* 0x000000f000007945 */ /* 0x000fe60003800200 */
[----:B------:R-:W-:Y:S01]  /*1d00*/  ISETP.LT.OR P5, PT, R7, RZ, P5 ;  /* 0x000000ff0700720c */ /* 0x000fe20002fa1670 */
[----:B------:R-:W-:-:S12]  /*1d10*/  @P3 BRA `(.L_x_35) ;  /* 0x0000000000303947 */ /* 0x000fd80003800000 */
        /* <DEDUP_REMOVED lines=12> */
.L_x_35:
[----:B------:R-:W-:Y:S05]  /*1de0*/  BSYNC.RECONVERGENT B0 ;  /* 0x0000000000007941 */ /* 0x000fea0003800200 */
.L_x_34:
[----:B------:R-:W-:Y:S01]  /*1df0*/  PLOP3.LUT P3, PT, P1, P5, PT, 0xf8, 0x8f ;  /* 0x00000000008f781c */ /* 0x000fe20000f6bf70 */
[----:B------:R-:W-:Y:S01]  /*1e00*/  BSSY.RECONVERGENT B0, `(.L_x_36) ;  /* 0x000000f000007945 */ /* 0x000fe20003800200 */
[----:B------:R-:W-:-:S11]  /*1e10*/  IMAD R17, R6, 0x24, R17 ;  /* 0x0000002406117824 */ /* 0x000fd600078e0211 */
        /* <DEDUP_REMOVED lines=13> */
.L_x_37:
[----:B------:R-:W-:Y:S05]  /*1ef0*/  BSYNC.RECONVERGENT B0 ;  /* 0x0000000000007941 */ /* 0x000fea0003800200 */
.L_x_36:
[----:B------:R-:W-:Y:S01]  /*1f00*/  PLOP3.LUT P3, PT, P0, P5, PT, 0xf8, 0x8f ;  /* 0x00000000008f781c */ /* 0x000fe2000076bf70 */
[----:B------:R-:W-:-:S12]  /*1f10*/  BSSY.RECONVERGENT B0, `(.L_x_38) ;  /* 0x000000f000007945 */ /* 0x000fd80003800200 */
[----:B------:R-:W-:Y:S05]  /*1f20*/  @P3 BRA `(.L_x_39) ;  /* 0x0000000000343947 */ /* 0x000fea0003800000 */
[----:B------:R-:W-:Y:S01]  /*1f30*/  IADD3 R14, PT, PT, R8, R17, RZ ;  /* 0x00000011080e7210 */ /* 0x000fe20007ffe0ff */
        /* <DEDUP_REMOVED lines=12> */
.L_x_39:
[----:B------:R-:W-:Y:S05]  /*2000*/  BSYNC.RECONVERGENT B0 ;  /* 0x0000000000007941 */ /* 0x000fea0003800200 */
.L_x_38:
        /* <DEDUP_REMOVED lines=16> */
.L_x_41:
[----:B------:R-:W-:Y:S05]  /*2110*/  BSYNC.RECONVERGENT B0 ;  /* 0x0000000000007941 */ /* 0x000fea0003800200 */
.L_x_40:
[----:B------:R-:W-:Y:S01]  /*2120*/  PLOP3.LUT P3, PT, P4, P5, PT, 0xf8, 0x8f ;  /* 0x00000000008f781c */ /* 0x000fe2000276bf70 */
[----:B------:R-:W-:Y:S01]  /*2130*/  BSSY.RECONVERGENT B0, `(.L_x_42) ;  /* 0x0000013000007945 */ /* 0x000fe20003800200 */
[----:B------:R-:W-:Y:S02]  /*2140*/  P2R R14, PR, RZ, 0x1 ;  /* 0x00000001ff0e7803 */ /* 0x000fe40000000000 */
[----:B------:R-:W-:Y:S02]  /*2150*/  ISETP.NE.AND P0, PT, R16, RZ, PT ;  /* 0x000000ff1000720c */ /* 0x000fe40003f05270 */
[----:B------:R-:W-:Y:S02]  /*2160*/  IADD3 R21, PT, PT, R7, 0x2, RZ ;  /* 0x0000000207157810 */ /* 0x000fe40007ffe0ff */
[----:B------:R-:W-:Y:S02]  /*2170*/  PLOP3.LUT P5, PT, P0, P5, PT, 0xf8, 0x8f ;  /* 0x00000000008f781c */ /* 0x000fe400007abf70 */
[----:B------:R-:W-:-:S03]  /*2180*/  ISETP.NE.AND P0, PT, R14, RZ, PT ;  /* 0x000000ff0e00720c */ /* 0x000fc60003f05270 */
[----:B------:R-:W-:Y:S10]  /*2190*/  @P3 BRA `(.L_x_43) ;  /* 0x0000000000303947 */ /* 0x000ff40003800000 */
        /* <DEDUP_REMOVED lines=12> */
.L_x_43:
[----:B------:R-:W-:Y:S05]  /*2260*/  BSYNC.RECONVERGENT B0 ;  /* 0x0000000000007941 */ /* 0x000fea0003800200 */
.L_x_42:
        /* <DEDUP_REMOVED lines=16> */
.L_x_45:
[----:B------:R-:W-:Y:S05]  /*2370*/  BSYNC.RECONVERGENT B0 ;  /* 0x0000000000007941 */ /* 0x000fea0003800200 */
.L_x_44:
[----:B------:R-:W-:Y:S01]  /*2380*/  PLOP3.LUT P5, PT, P1, P2, PT, 0xf8, 0x8f ;  /* 0x00000000008f781c */ /* 0x000fe20000fa5f70 */
[----:B------:R-:W-:Y:S01]  /*2390*/  BSSY.RECONVERGENT B0, `(.L_x_46) ;  /* 0x0000010000007945 */ /* 0x000fe20003800200 */
[----:B------:R-:W-:-:S11]  /*23a0*/  IMAD R17, R6, 0x24, R17 ;  /* 0x0000002406117824 */ /* 0x000fd600078e0211 */
        /* <DEDUP_REMOVED lines=14> */
.L_x_47:
[----:B------:R-:W-:Y:S05]  /*2490*/  BSYNC.RECONVERGENT B0 ;  /* 0x0000000000007941 */ /* 0x000fea0003800200 */
.L_x_46:
        /* <DEDUP_REMOVED lines=16> */
.L_x_49:
[----:B------:R-:W-:Y:S05]  /*25a0*/  BSYNC.RECONVERGENT B0 ;  /* 0x0000000000007941 */ /* 0x000fea0003800200 */
.L_x_48:
[----:B------:R-:W-:Y:S01]  /*25b0*/  P2R R14, PR, RZ, 0x1 ;  /* 0x00000001ff0e7803 */ /* 0x000fe20000000000 */
[----:B------:R-:W-:Y:S01]  /*25c0*/  BSSY.RECONVERGENT B0, `(.L_x_50) ;  /* 0x000001b000007945 */ /* 0x000fe20003800200 */
[----:B------:R-:W-:Y:S02]  /*25d0*/  PLOP3.LUT P0, PT, P4, P2, PT, 0xf8, 0x8f ;  /* 0x00000000008f781c */ /* 0x000fe40002705f70 */
[----:B------:R-:W-:Y:S02]  /*25e0*/  PLOP3.LUT P5, PT, P6, P2, PT, 0xf8, 0x8f ;  /* 0x00000000008f781c */ /* 0x000fe400037a5f70 */
[----:B------:R-:W-:Y:S02]  /*25f0*/  P2R R20, PR, RZ, 0x1 ;  /* 0x00000001ff147803 */ /* 0x000fe40000000000 */
[----:B------:R-:W-:Y:S02]  /*2600*/  P2R R18, PR, RZ, 0x20 ;  /* 0x00000020ff127803 */ /* 0x000fe40000000000 */
[----:B------:R-:W-:-:S02]  /*2610*/  ISETP.NE.AND P0, PT, R14, RZ, PT ;  /* 0x000000ff0e00720c */ /* 0x000fc40003f05270 */
[----:B------:R-:W-:Y:S02]  /*2620*/  ISETP.NE.AND P5, PT, R16, RZ, PT ;  /* 0x000000ff1000720c */ /* 0x000fe40003fa5270 */
[----:B------:R-:W-:Y:S02]  /*2630*/  PLOP3.LUT P1, PT, P1, P3, PT, 0xf8, 0x8f ;  /* 0x00000000008f781c */ /* 0x000fe40000f27f70 */
[----:B------:R-:W-:Y:S02]  /*2640*/  PLOP3.LUT P0, PT, P0, P3, PT, 0xf8, 0x8f ;  /* 0x00000000008f781c */ /* 0x000fe40000707f70 */
[----:B------:R-:W-:Y:S02]  /*2650*/  PLOP3.LUT P6, PT, P6, P3, PT, 0xf8, 0x8f ;  /* 0x00000000008f781c */ /* 0x000fe400037c7f70 */
[----:B------:R-:W-:Y:S02]  /*2660*/  PLOP3.LUT P4, PT, P4, P3, PT, 0xf8, 0x8f ;  /* 0x00000000008f781c */ /* 0x000fe40002787f70 */
[----:B------:R-:W-:-:S02]  /*2670*/  PLOP3.LUT P2, PT, P5, P2, PT, 0xf8, 0x8f ;  /* 0x00000000008f781c */ /* 0x000fc40002f45f70 */
[----:B------:R-:W-:Y:S02]  /*2680*/  PLOP3.LUT P3, PT, P5, P3, PT, 0xf8, 0x8f ;  /* 0x00000000008f781c */ /* 0x000fe40002f67f70 */
[----:B------:R-:W-:-:S13]  /*2690*/  ISETP.NE.AND P5, PT, R18, RZ, PT ;  /* 0x000000ff1200720c */ /* 0x000fda0003fa5270 */
        /* <DEDUP_REMOVED lines=13> */
.L_x_51:
[----:B------:R-:W-:Y:S05]  /*2770*/  BSYNC.RECONVERGENT B0 ;  /* 0x0000000000007941 */ /* 0x000fea0003800200 */
.L_x_50:
[----:B------:R-:W-:Y:S01]  /*2780*/  ISETP.NE.AND P5, PT, R20, RZ, PT ;  /* 0x000000ff1400720c */ /* 0x000fe20003fa5270 */
        /* <DEDUP_REMOVED lines=14> */
.L_x_53:
[----:B------:R-:W-:Y:S05]  /*2870*/  BSYNC.RECONVERGENT B0 ;  /* 0x0000000000007941 */ /* 0x000fea0003800200 */
.L_x_52:
[----:B------:R-:W-:Y:S04]  /*2880*/  BSSY.RECONVERGENT B0, `(.L_x_54) ;  /* 0x000000f000007945 */ /* 0x000fe80003800200 */
        /* <DEDUP_REMOVED lines=14> */
.L_x_55:
[----:B------:R-:W-:Y:S05]  /*2970*/  BSYNC.RECONVERGENT B0 ;  /* 0x0000000000007941 */ /* 0x000fea0003800200 */
.L_x_54:
[----:B------:R-:W-:Y:S01]  /*2980*/  BSSY.RECONVERGENT B0, `(.L_x_56) ;  /* 0x0000010000007945 */ /* 0x000fe20003800200 */
[----:B------:R-:W-:-:S03]  /*2990*/  IMAD R17, R6, 0x24, R17 ;  /* 0x0000002406117824 */ /* 0x000fc600078e0211 */
        /* <DEDUP_REMOVED lines=14> */
.L_x_57:
[----:B------:R-:W-:Y:S05]  /*2a80*/  BSYNC.RECONVERGENT B0 ;  /* 0x0000000000007941 */ /* 0x000fea0003800200 */
.L_x_56:
[----:B------:R-:W-:Y:S04]  /*2a90*/  BSSY.RECONVERGENT B0, `(.L_x_58) ;  /* 0x000000e000007945 */ /* 0x000fe80003800200 */
[----:B------:R-:W-:Y:S05]  /*2aa0*/  @P0 BRA `(.L_x_59) ;  /* 0x0000000000300947 */ /* 0x000fea0003800000 */
[----:B------:R-:W-:Y:S01]  /*2ab0*/  IMAD.IADD R8, R8, 0x1, R17 ;  /* 0x0000000108087824 */ /* 0x000fe200078e0211 */
        /* <DEDUP_REMOVED lines=11> */
.L_x_59:
[----:B------:R-:W-:Y:S05]  /*2b70*/  BSYNC.RECONVERGENT B0 ;  /* 0x0000000000007941 */ /* 0x000fea0003800200 */
.L_x_58:
[----:B------:R-:W-:Y:S04]  /*2b80*/  BSSY.RECONVERGENT B0, `(.L_x_60) ;  /* 0x000000e000007945 */ /* 0x000fe80003800200 */
        /* <DEDUP_REMOVED lines=13> */
.L_x_61:
[----:B------:R-:W-:Y:S05]  /*2c60*/  BSYNC.RECONVERGENT B0 ;  /* 0x0000000000007941 */ /* 0x000fea0003800200 */
.L_x_60:
        /* <DEDUP_REMOVED lines=15> */
.L_x_63:
[----:B------:R-:W-:Y:S05]  /*2d60*/  BSYNC.RECONVERGENT B0 ;  /* 0x0000000000007941 */ /* 0x000fea0003800200 */
.L_x_62:
        /* <DEDUP_REMOVED lines=15> */
.L_x_65:
[----:B------:R-:W-:Y:S05]  /*2e60*/  BSYNC.RECONVERGENT B0 ;  /* 0x0000000000007941 */ /* 0x000fea0003800200 */
.L_x_64:
[----:B------:R-:W-:Y:S01]  /*2e70*/  IMAD R5, R10, R10, RZ ;  /* 0x0000000a0a057224 */ /* 0x000fe200078e02ff */
[----:B------:R-:W-:Y:S01]  /*2e80*/  BSSY.RECONVERGENT B0, `(.L_x_66) ;  /* 0x0000015000007945 */ /* 0x000fe20003800200 */
[----:B------:R-:W-:Y:S02]  /*2e90*/  IMAD R11, R11, R11, RZ ;  /* 0x0000000b0b0b7224 */ /* 0x000fe400078e02ff */
[----:B------:R-:W-:Y:S02]  /*2ea0*/  IMAD R5, R0, R0, R5 ;  /* 0x0000000000057224 */ /* 0x000fe400078e0205 */
[----:B------:R-:W-:Y:S02]  /*2eb0*/  IMAD R12, R12, R12, RZ ;  /* 0x0000000c0c0c7224 */ /* 0x000fe400078e02ff */
[----:B------:R-:W-:Y:S01]  /*2ec0*/  IMAD R11, R2, R2, R11 ;  /* 0x00000002020b7224 */ /* 0x000fe200078e020b */
[----:B------:R-:W-:Y:S01]  /*2ed0*/  I2FP.F32.U32 R0, R5 ;  /* 0x0000000500007245 */ /* 0x000fe20000201000 */
[----:B------:R-:W-:-:S03]  /*2ee0*/  IMAD R2, R3, R3, R12 ;  /* 0x0000000303027224 */ /* 0x000fc600078e020c */
[----:B------:R-:W-:Y:S01]  /*2ef0*/  IADD3 R6, PT, PT, R0, -0xd000000, RZ ;  /* 0xf300000000067810 */ /* 0x000fe20007ffe0ff */
[----:B------:R0:W1:Y:S01]  /*2f00*/  MUFU.RSQ R5, R0 ;  /* 0x0000000000057308 */ /* 0x0000620000001400 */
[----:B------:R-:W-:Y:S02]  /*2f10*/  I2FP.F32.U32 R13, R11 ;  /* 0x0000000b000d7245 */ /* 0x000fe40000201000 */
[----:B------:R-:W-:Y:S02]  /*2f20*/  ISETP.GT.U32.AND P0, PT, R6, 0x727fffff, PT ;  /* 0x727fffff0600780c */ /* 0x000fe40003f04070 */
[----:B------:R-:W-:-:S11]  /*2f30*/  I2FP.F32.U32 R2, R2 ;  /* 0x0000000200027245 */ /* 0x000fd60000201000 */
[----:B0-----:R-:W-:Y:S05]  /*2f40*/  @!P0 BRA `(.L_x_67) ;  /* 0x0000000000108947 */ /* 0x001fea0003800000 */
[----:B------:R-:W-:-:S07]  /*2f50*/  MOV R11, 0x2f70 ;  /* 0x00002f70000b7802 */ /* 0x000fce0000000f00 */
[----:B-1----:R-:W-:Y:S05]  /*2f60*/  CALL.REL.NOINC `($__internal_0_$__cuda_sm20_sqrt_rn_f32_slowpath) ;  /* 0x0000000000f47944 */ /* 0x002fea0003c00000 */
[----:B------:R-:W-:Y:S01]  /*2f70*/  MOV R3, R0 ;  /* 0x0000000000037202 */ /* 0x000fe20000000f00 */
[----:B------:R-:W-:Y:S06]  /*2f80*/  BRA `(.L_x_68) ;  /* 0x0000000000107947 */ /* 0x000fec0003800000 */
.L_x_67:
[----:B-1----:R-:W-:Y:S01]  /*2f90*/  FMUL.FTZ R3, R0, R5 ;  /* 0x0000000500037220 */ /* 0x002fe20000410000 */
[----:B------:R-:W-:-:S03]  /*2fa0*/  FMUL.FTZ R5, R5, 0.5 ;  /* 0x3f00000005057820 */ /* 0x000fc60000410000 */
[----:B------:R-:W-:-:S04]  /*2fb0*/  FFMA R0, -R3, R3, R0 ;  /* 0x0000000303007223 */ /* 0x000fc80000000100 */
[----:B------:R-:W-:-:S07]  /*2fc0*/  FFMA R3, R0, R5, R3 ;  /* 0x0000000500037223 */ /* 0x000fce0000000003 */
.L_x_68:
[----:B------:R-:W-:Y:S05]  /*2fd0*/  BSYNC.RECONVERGENT B0 ;  /* 0x0000000000007941 */ /* 0x000fea0003800200 */
.L_x_66:
[----:B------:R-:W-:Y:S01]  /*2fe0*/  IADD3 R0, PT, PT, R13, -0xd000000, RZ ;  /* 0xf30000000d007810 */ /* 0x000fe20007ffe0ff */
[----:B------:R0:W1:Y:S01]  /*2ff0*/  MUFU.RSQ R6, R13 ;  /* 0x0000000d00067308 */ /* 0x0000620000001400 */
[----:B------:R-:W-:Y:S01]  /*3000*/  BSSY.RECONVERGENT B0, `(.L_x_69) ;  /* 0x000000c000007945 */ /* 0x000fe20003800200 */
[----:B------:R-:W-:Y:S01]  /*3010*/  FMUL R3, R3, 0.125 ;  /* 0x3e00000003037820 */ /* 0x000fe20000400000 */
[----:B------:R-:W-:-:S13]  /*3020*/  ISETP.GT.U32.AND P0, PT, R0, 0x727fffff, PT ;  /* 0x727fffff0000780c */ /* 0x000fda0003f04070 */
[----:B0-----:R-:W-:Y:S05]  /*3030*/  @!P0 BRA `(.L_x_70) ;  /* 0x0000000000108947 */ /* 0x001fea0003800000 */
[----:B------:R-:W-:Y:S02]  /*3040*/  MOV R0, R13 ;  /* 0x0000000d00007202 */ /* 0x000fe40000000f00 */
[----:B------:R-:W-:-:S07]  /*3050*/  MOV R11, 0x3070 ;  /* 0x00003070000b7802 */ /* 0x000fce0000000f00 */
[----:B-1----:R-:W-:Y:S05]  /*3060*/  CALL.REL.NOINC `($__internal_0_$__cuda_sm20_sqrt_rn_f32_slowpath) ;  /* 0x0000000000b47944 */ /* 0x002fea0003c00000 */
[----:B------:R-:W-:Y:S05]  /*3070*/  BRA `(.L_x_71) ;  /* 0x0000000000107947 */ /* 0x000fea0003800000 */
.L_x_70:
[----:B-1----:R-:W-:Y:S01]  /*3080*/  FMUL.FTZ R0, R13, R6 ;  /* 0x000000060d007220 */ /* 0x002fe20000410000 */
[----:B------:R-:W-:-:S03]  /*3090*/  FMUL.FTZ R6, R6, 0.5 ;  /* 0x3f00000006067820 */ /* 0x000fc60000410000 */
[----:B------:R-:W-:-:S04]  /*30a0*/  FFMA R5, -R0, R0, R13 ;  /* 0x0000000000057223 */ /* 0x000fc8000000010d */
[----:B------:R-:W-:-:S07]  /*30b0*/  FFMA R0, R5, R6, R0 ;  /* 0x0000000605007223 */ /* 0x000fce0000000000 */
.L_x_71:
[----:B------:R-:W-:Y:S05]  /*30c0*/  BSYNC.RECONVERGENT B0 ;  /* 0x0000000000007941 */ /* 0x000fea0003800200 */
.L_x_69:
        /* <DEDUP_REMOVED lines=10> */
.L_x_73:
[----:B-1----:R-:W-:Y:S01]  /*3170*/  FMUL.FTZ R5, R2, R9 ;  /* 0x0000000902057220 */ /* 0x002fe20000410000 */
[----:B------:R-:W-:-:S03]  /*3180*/  FMUL.FTZ R6, R9, 0.5 ;  /* 0x3f00000009067820 */ /* 0x000fc60000410000 */
[----:B------:R-:W-:-:S04]  /*3190*/  FFMA R0, -R5, R5, R2 ;  /* 0x0000000505007223 */ /* 0x000fc80000000102 */
[----:B------:R-:W-:-:S07]  /*31a0*/  FFMA R0, R0, R6, R5 ;  /* 0x0000000600007223 */ /* 0x000fce0000000005 */
.L_x_74:
[----:B------:R-:W-:Y:S05]  /*31b0*/  BSYNC.RECONVERGENT B0 ;  /* 0x0000000000007941 */ /* 0x000fea0003800200 */
.L_x_72:
[----:B------:R-:W0:Y:S01]  /*31c0*/  LDCU UR8, c[0x0][0x394] ;  /* 0x00007280ff0877ac */ /* 0x000e220008000800 */
[----:B------:R-:W-:Y:S01]  /*31d0*/  FMUL R0, R0, 0.125 ;  /* 0x3e00000000007820 */ /* 0x000fe20000400000 */
[----:B------:R-:W-:Y:S01]  /*31e0*/  FMNMX.NAN R5, R3, 255, PT ;  /* 0x437f000003057809 */ /* 0x000fe20003820000 */
[----:B------:R-:W1:Y:S01]  /*31f0*/  LDCU UR9, c[0x0][0x398] ;  /* 0x00007300ff0977ac */ /* 0x000e620008000800 */
[----:B------:R-:W-:Y:S02]  /*3200*/  FMNMX.NAN R8, R12, 255, PT ;  /* 0x437f00000c087809 */ /* 0x000fe40003820000 */
[----:B------:R2:W3:Y:S01]  /*3210*/  F2I.U32.TRUNC.NTZ R9, R5 ;  /* 0x0000000500097305 */ /* 0x0004e2000020f000 */
[----:B------:R-:W-:Y:S01]  /*3220*/  FMNMX.NAN R0, R0, 255, PT ;  /* 0x437f000000007809 */ /* 0x000fe20003820000 */
[----:B------:R-:W4:Y:S06]  /*3230*/  LDCU.64 UR4, c[0x0][0x388] ;  /* 0x00007100ff0477ac */ /* 0x000f2c0008000a00 */
[----:B------:R-:W5:Y:S01]  /*3240*/  F2I.U32.TRUNC.NTZ R11, R8 ;  /* 0x00000008000b7305 */ /* 0x000f62000020f000 */
[----:B0-----:R-:W-:-:S04]  /*3250*/  IMAD R4, R7, UR8, R4 ;  /* 0x0000000807047c24 */ /* 0x001fc8000f8e0204 */
[----:B-1----:R-:W-:-:S03]  /*3260*/  IMAD R4, R4, UR9, RZ ;  /* 0x0000000904047c24 */ /* 0x002fc6000f8e02ff */
[----:B------:R-:W0:Y:S02]  /*3270*/  F2I.U32.TRUNC.NTZ R13, R0 ;  /* 0x00000000000d7305 */ /* 0x000e24000020f000 */
[C---:B------:R-:W-:Y:S02]  /*3280*/  IADD3 R2, PT, PT, R4.reuse, 0x2, RZ ;  /* 0x0000000204027810 */ /* 0x040fe40007ffe0ff */
[----:B------:R-:W-:Y:S02]  /*3290*/  IADD3 R3, PT, PT, R4, 0x1, RZ ;  /* 0x0000000104037810 */ /* 0x000fe40007ffe0ff */
[----:B----4-:R-:W-:Y:S02]  /*32a0*/  IADD3 R2, P0, PT, R2, UR4, RZ ;  /* 0x0000000402027c10 */ /* 0x010fe4000ff1e0ff */
[----:B------:R-:W-:Y:S02]  /*32b0*/  IADD3 R6, P2, PT, R4, UR4, RZ ;  /* 0x0000000404067c10 */ /* 0x000fe4000ff5e0ff */
[----:B------:R-:W-:Y:S01]  /*32c0*/  IADD3 R4, P1, PT, R3, UR4, RZ ;  /* 0x0000000403047c10 */ /* 0x000fe2000ff3e0ff */
[----:B------:R-:W-:Y:S01]  /*32d0*/  IMAD.X R3, RZ, RZ, UR5, P0 ;  /* 0x00000005ff037e24 */ /* 0x000fe200080e06ff */
[----:B------:R-:W-:-:S02]  /*32e0*/  IADD3.X R7, PT, PT, RZ, UR5, RZ, P2, !PT ;  /* 0x00000005ff077c10 */ /* 0x000fc400097fe4ff */
[----:B--2---:R-:W-:Y:S02]  /*32f0*/  IADD3.X R5, PT, PT, RZ, UR5, RZ, P1, !PT ;  /* 0x00000005ff057c10 */ /* 0x004fe40008ffe4ff */
[----:B---3--:R-:W-:Y:S04]  /*3300*/  STG.E.U8 desc[UR6][R2.64], R9 ;  /* 0x0000000902007986 */ /* 0x008fe8000c101106 */
[----:B-----5:R-:W-:Y:S04]  /*3310*/  STG.E.U8 desc[UR6][R4.64], R11 ;  /* 0x0000000b04007986 */ /* 0x020fe8000c101106 */
[----:B0-----:R-:W-:Y:S01]  /*3320*/  STG.E.U8 desc[UR6][R6.64], R13 ;  /* 0x0000000d06007986 */ /* 0x001fe2000c101106 */
[----:B------:R-:W-:Y:S05]  /*3330*/  EXIT ;  /* 0x000000000000794d */ /* 0x000fea0003800000 */
        .weak           $__internal_0_$__cuda_sm20_sqrt_rn_f32_slowpath
        .type           $__internal_0_$__cuda_sm20_sqrt_rn_f32_slowpath,@function
        .size           $__internal_0_$__cuda_sm20_sqrt_rn_f32_slowpath,(.L_x_77 - $__internal_0_$__cuda_sm20_sqrt_rn_f32_slowpath)
$__internal_0_$__cuda_sm20_sqrt_rn_f32_slowpath:
[----:B------:R-:W-:-:S13]  /*3340*/  LOP3.LUT P0, RZ, R0, 0x7fffffff, RZ, 0xc0, !PT ;  /* 0x7fffffff00ff7812 */ /* 0x000fda000780c0ff */
[----:B------:R-:W-:Y:S01]  /*3350*/  @!P0 MOV R5, R0 ;  /* 0x0000000000058202 */ /* 0x000fe20000000f00 */
[----:B------:R-:W-:Y:S06]  /*3360*/  @!P0 BRA `(.L_x_75) ;  /* 0x0000000000408947 */ /* 0x000fec0003800000 */
[----:B------:R-:W-:-:S13]  /*3370*/  FSETP.GEU.FTZ.AND P0, PT, R0, RZ, PT ;  /* 0x000000ff0000720b */ /* 0x000fda0003f1e000 */
[----:B------:R-:W-:Y:S01]  /*3380*/  @!P0 MOV R5, 0x7fffffff ;  /* 0x7fffffff00058802 */ /* 0x000fe20000000f00 */
[----:B------:R-:W-:Y:S06]  /*3390*/  @!P0 BRA `(.L_x_75) ;  /* 0x0000000000348947 */ /* 0x000fec0003800000 */
[----:B------:R-:W-:-:S13]  /*33a0*/  FSETP.GTU.FTZ.AND P0, PT, |R0|, +INF , PT ;  /* 0x7f8000000000780b */ /* 0x000fda0003f1c200 */
[----:B------:R-:W-:Y:S01]  /*33b0*/  @P0 FADD.FTZ R5, R0, 1 ;  /* 0x3f80000000050421 */ /* 0x000fe20000010000 */
[----:B------:R-:W-:Y:S06]  /*33c0*/  @P0 BRA `(.L_x_75) ;  /* 0x0000000000280947 */ /* 0x000fec0003800000 */
[----:B------:R-:W-:-:S13]  /*33d0*/  FSETP.NEU.FTZ.AND P0, PT, |R0|, +INF , PT ;  /* 0x7f8000000000780b */ /* 0x000fda0003f1d200 */
[----:B------:R-:W-:-:S04]  /*33e0*/  @P0 FFMA R6, R0, 1.84467440737095516160e+19, RZ ;  /* 0x5f80000000060823 */ /* 0x000fc800000000ff */
[----:B------:R-:W0:Y:S02]  /*33f0*/  @P0 MUFU.RSQ R5, R6 ;  /* 0x0000000600050308 */ /* 0x000e240000001400 */
[----:B0-----:R-:W-:Y:S01]  /*3400*/  @P0 FMUL.FTZ R9, R6, R5 ;  /* 0x0000000506090220 */ /* 0x001fe20000410000 */
[----:B------:R-:W-:Y:S01]  /*3410*/  @P0 FMUL.FTZ R10, R5, 0.5 ;  /* 0x3f000000050a0820 */ /* 0x000fe20000410000 */
[----:B------:R-:W-:Y:S02]  /*3420*/  @!P0 MOV R5, R0 ;  /* 0x0000000000058202 */ /* 0x000fe40000000f00 */
[----:B------:R-:W-:-:S04]  /*3430*/  @P0 FADD.FTZ R8, -R9, -RZ ;  /* 0x800000ff09080221 */ /* 0x000fc80000010100 */
[----:B------:R-:W-:-:S04]  /*3440*/  @P0 FFMA R8, R9, R8, R6 ;  /* 0x0000000809080223 */ /* 0x000fc80000000006 */
[----:B------:R-:W-:-:S04]  /*3450*/  @P0 FFMA R8, R8, R10, R9 ;  /* 0x0000000a08080223 */ /* 0x000fc80000000009 */
[----:B------:R-:W-:-:S07]  /*3460*/  @P0 FMUL.FTZ R5, R8, 2.3283064365386962891e-10 ;  /* 0x2f80000008050820 */ /* 0x000fce0000410000 */
.L_x_75:
[----:B------:R-:W-:Y:S01]  /*3470*/  HFMA2 R9, -RZ, RZ, 0, 0 ;  /* 0x00000000ff097431 */ /* 0x000fe200000001ff */
[----:B------:R-:W-:Y:S02]  /*3480*/  MOV R8, R11 ;  /* 0x0000000b00087202 */ /* 0x000fe40000000f00 */
[----:B------:R-:W-:Y:S02]  /*3490*/  MOV R0, R5 ;  /* 0x0000000500007202 */ /* 0x000fe40000000f00 */
[----:B------:R-:W-:Y:S05]  /*34a0*/  RET.REL.NODEC R8 `(_Z5sobelPhS_jjj) ;  /* 0xffffffc808d47950 */ /* 0x000fea0003c3ffff */
.L_x_76:
[----:B------:R-:W-:-:S00]  /*34b0*/  BRA `(.L_x_76) ;  /* 0xfffffffc00fc7947 */ /* 0x000fc0000383ffff */
[----:B------:R-:W-:-:S00]  /*34c0*/  NOP ;  /* 0x0000000000007918 */ /* 0x000fc00000000000 */
        /* <DEDUP_REMOVED lines=11> */
.L_x_77:


//--------------------- .nv.shared._Z5sobelPhS_jjj --------------------------
	.section	.nv.shared._Z5sobelPhS_jjj,"aw",@nobits
	.sectionflags	@""
.nv.shared._Z5sobelPhS_jjj:
	.zero		4912


//--------------------- .nv.shared.reserved.0     --------------------------
	.section	.nv.shared.reserved.0,"aw",@nobits
	.weak		__nv_reservedSMEM_offset_0_alias
	.size		__nv_reservedSMEM_offset_0_alias, 0, 64
	.other		__nv_reservedSMEM_offset_0_alias,@"STO_CUDA_RESERVED_SHARED STV_DEFAULT"
__nv_reservedSMEM_offset_0_alias:
	.zero		0
	.zero		64


//--------------------- .nv.constant0._Z5sobelPhS_jjj --------------------------
	.section	.nv.constant0._Z5sobelPhS_jjj,"a",@progbits
	.sectionflags	@""
	.align	4
.nv.constant0._Z5sobelPhS_jjj:
	.zero		924


//--------------------- SYMBOLS --------------------------

	.type		.nv.reservedSmem.offset0,@object
	.size		.nv.reservedSmem.offset0,0x4
	.type		.nv.reservedSmem.cap,@object
	.size		.nv.reservedSmem.cap,0x4
